def attn_fwd(
    Q,
    K,
    V,
    Out,
    Lse,
    sm_scale,
    stride_qz,
    stride_qh,
    stride_qm,
    stride_qk,
    stride_kz,
    stride_kh,
    stride_kn,
    stride_kk,
    stride_vz,
    stride_vh,
    stride_vn,
    stride_vk,
    stride_oz,
    stride_oh,
    stride_om,
    stride_ok,
    seqlen_q,
    seqlen_k,
    BLOCK_M: tl.constexpr,
    BLOCK_N: tl.constexpr,
    HEAD_DIM: tl.constexpr,
    CAUSAL: tl.constexpr,
):
    start_m = tl.program_id(0)
    off_hz = tl.program_id(1)
    q_off = off_hz * stride_qh
    k_off = off_hz * stride_kh
    v_off = off_hz * stride_vh
    offs_m = start_m * BLOCK_M + tl.arange(0, BLOCK_M)
    offs_d = tl.arange(0, HEAD_DIM)
    offs_n = tl.arange(0, BLOCK_N)
    q_ptrs = Q + q_off + offs_m[:, None] * stride_qm + offs_d[None, :] * stride_qk
    k_ptrs = K + k_off + offs_d[:, None] * stride_kk + offs_n[None, :] * stride_kn
    v_ptrs = V + v_off + offs_n[:, None] * stride_vn + offs_d[None, :] * stride_vk
    m_i = tl.full([BLOCK_M], float("-inf"), dtype=tl.float32)
    l_i = tl.zeros([BLOCK_M], dtype=tl.float32) + 1.0
    acc = tl.zeros([BLOCK_M, HEAD_DIM], dtype=tl.float32)
    q = tl.load(q_ptrs)
    acc, l_i, m_i = _attn_fwd_inner(
        acc,
        l_i,
        m_i,
        q,
        k_ptrs,
        v_ptrs,
        sm_scale,
        stride_kn,
        stride_vn,
        start_m,
        seqlen_k,
        BLOCK_M,
        BLOCK_N,
        HEAD_DIM,
        CAUSAL,
    )
    acc = acc / l_i[:, None]
    lse = m_i + tl.math.log2(l_i) / 1.4426950408889634
    o_ptrs = (
        Out
        + off_hz * stride_oh
        + offs_m[:, None] * stride_om
        + offs_d[None, :] * stride_ok
    )
    tl.store(o_ptrs, acc.to(Out.dtype.element_ty))
    tl.store(Lse + off_hz * seqlen_q + offs_m, lse)

# config = {"BLOCK_M": 128, "BLOCK_N": 32, "HEAD_DIM": 32, "arch": "sm_90", "causal": false, "dtype": "bf16", "num_stages": 2, "num_warps": 4}
# arch = sm_90


// ===== COMPILED SASS (sm_90a) =====

	.target	sm_90a

	.elftype	@"ET_EXEC"


//--------------------- .note.nv.tkinfo           --------------------------
	.section	.note.nv.tkinfo,"",@"SHT_NOTE"
	.sectionflags	@"SHF_NOTE_NV_TKINFO"
	.tkinfo
        /*0018*/ 	.word	0x00000002
        /*0030*/ 	.string	""
        /*0030*/ 	.string	"ptxas"
        /*0030*/ 	.string	"Cuda compilation tools, release 13.0, V13.0.88"
        /*0030*/ 	.string	"Build cuda_13.0.r13.0/compiler.36424714_0"
        /*0030*/ 	.string	"-v  -suppress-debug-info  -lineinfo  -arch sm_90a "



//--------------------- .note.nv.cuinfo           --------------------------
	.section	.note.nv.cuinfo,"",@"SHT_NOTE"
	.sectionflags	@"SHF_NOTE_NV_CUINFO"
        /*0018*/ 	.short	0x0002
        /*001a*/ 	.short	0x005a
        /*001c*/ 	.short	0x0082
	.zero		2


//--------------------- .nv.info                  --------------------------
	.section	.nv.info,"",@"SHT_CUDA_INFO"
	.align	4


	//----- nvinfo : EIATTR_REGCOUNT
	.align		4
        /*0000*/ 	.byte	0x04, 0x2f
        /*0002*/ 	.short	(.L_2 - .L_1)
	.align		4
.L_1:
        /*0004*/ 	.word	index@(attn_fwd)
        /*0008*/ 	.word	0x00000080


	//----- nvinfo : EIATTR_FRAME_SIZE
	.align		4
.L_2:
        /*000c*/ 	.byte	0x04, 0x11
        /*000e*/ 	.short	(.L_4 - .L_3)
	.align		4
.L_3:
        /*0010*/ 	.word	index@(attn_fwd)
        /*0014*/ 	.word	0x00000000


	//----- nvinfo : EIATTR_MIN_STACK_SIZE
	.align		4
.L_4:
        /*0018*/ 	.byte	0x04, 0x12
        /*001a*/ 	.short	(.L_6 - .L_5)
	.align		4
.L_5:
        /*001c*/ 	.word	index@(attn_fwd)
        /*0020*/ 	.word	0x00000000
.L_6:


//--------------------- .nv.compat                --------------------------
	.section	.nv.compat,"",@"SHT_CUDA_COMPAT_INFO"
	.align	4
        /*0000*/ 	.byte	0x02, 0x09, 0x01, 0x00, 0x02, 0x02, 0x04, 0x00, 0x02, 0x05, 0x05, 0x00, 0x03, 0x07, 0x01, 0x01
        /*0010*/ 	.byte	0x02, 0x03, 0x00, 0x00, 0x02, 0x06, 0x01, 0x00, 0x04, 0x0b, 0x08, 0x00, 0x00, 0x00, 0x00, 0x00
        /*0020*/ 	.byte	0x00, 0x00, 0x00, 0x00


//--------------------- .nv.info.attn_fwd         --------------------------
	.section	.nv.info.attn_fwd,"",@"SHT_CUDA_INFO"
	.sectionflags	@""
	.align	4


	//----- nvinfo : EIATTR_CUDA_API_VERSION
	.align		4
        /*0000*/ 	.byte	0x04, 0x37
        /*0002*/ 	.short	(.L_8 - .L_7)
.L_7:
        /*0004*/ 	.word	0x00000082


	//----- nvinfo : EIATTR_KPARAM_INFO
	.align		4
.L_8:
        /*0008*/ 	.byte	0x04, 0x17
        /*000a*/ 	.short	(.L_10 - .L_9)
.L_9:
        /*000c*/ 	.word	0x00000000
        /*0010*/ 	.short	0x0019
        /*0012*/ 	.short	0x0080
        /*0014*/ 	.byte	0x00, 0xf4, 0x21, 0x00


	//----- nvinfo : EIATTR_KPARAM_INFO
	.align		4
.L_10:
        /*0018*/ 	.byte	0x04, 0x17
        /*001a*/ 	.short	(.L_12 - .L_11)
.L_11:
        /*001c*/ 	.word	0x00000000
        /*0020*/ 	.short	0x0018
        /*0022*/ 	.short	0x0078
        /*0024*/ 	.byte	0x00, 0xf4, 0x21, 0x00


	//----- nvinfo : EIATTR_KPARAM_INFO
	.align		4
.L_12:
        /*0028*/ 	.byte	0x04, 0x17
        /*002a*/ 	.short	(.L_14 - .L_13)
.L_13:
        /*002c*/ 	.word	0x00000000
        /*0030*/ 	.short	0x0017
        /*0032*/ 	.short	0x0070
        /*0034*/ 	.byte	0x00, 0xf0, 0x11, 0x00


	//----- nvinfo : EIATTR_KPARAM_INFO
	.align		4
.L_14:
        /*0038*/ 	.byte	0x04, 0x17
        /*003a*/ 	.short	(.L_16 - .L_15)
.L_15:
        /*003c*/ 	.word	0x00000000
        /*0040*/ 	.short	0x0016
        /*0042*/ 	.short	0x006c
        /*0044*/ 	.byte	0x00, 0xf0, 0x11, 0x00


	//----- nvinfo : EIATTR_KPARAM_INFO
	.align		4
.L_16:
        /*0048*/ 	.byte	0x04, 0x17
        /*004a*/ 	.short	(.L_18 - .L_17)
.L_17:
        /*004c*/ 	.word	0x00000000
        /*0050*/ 	.short	0x0015
        /*0052*/ 	.short	0x0068
        /*0054*/ 	.byte	0x00, 0xf0, 0x11, 0x00


	//----- nvinfo : EIATTR_KPARAM_INFO
	.align		4
.L_18:
        /*0058*/ 	.byte	0x04, 0x17
        /*005a*/ 	.short	(.L_20 - .L_19)
.L_19:
        /*005c*/ 	.word	0x00000000
        /*0060*/ 	.short	0x0014
        /*0062*/ 	.short	0x0064
        /*0064*/ 	.byte	0x00, 0xf0, 0x11, 0x00


	//----- nvinfo : EIATTR_KPARAM_INFO
	.align		4
.L_20:
        /*0068*/ 	.byte	0x04, 0x17
        /*006a*/ 	.short	(.L_22 - .L_21)
.L_21:
        /*006c*/ 	.word	0x00000000
        /*0070*/ 	.short	0x0013
        /*0072*/ 	.short	0x0060
        /*0074*/ 	.byte	0x00, 0xf0, 0x11, 0x00


	//----- nvinfo : EIATTR_KPARAM_INFO
	.align		4
.L_22:
        /*0078*/ 	.byte	0x04, 0x17
        /*007a*/ 	.short	(.L_24 - .L_23)
.L_23:
        /*007c*/ 	.word	0x00000000
        /*0080*/ 	.short	0x0012
        /*0082*/ 	.short	0x005c
        /*0084*/ 	.byte	0x00, 0xf0, 0x11, 0x00


	//----- nvinfo : EIATTR_KPARAM_INFO
	.align		4
.L_24:
        /*0088*/ 	.byte	0x04, 0x17
        /*008a*/ 	.short	(.L_26 - .L_25)
.L_25:
        /*008c*/ 	.word	0x00000000
        /*0090*/ 	.short	0x0011
        /*0092*/ 	.short	0x0058
        /*0094*/ 	.byte	0x00, 0xf0, 0x11, 0x00


	//----- nvinfo : EIATTR_KPARAM_INFO
	.align		4
.L_26:
        /*0098*/ 	.byte	0x04, 0x17
        /*009a*/ 	.short	(.L_28 - .L_27)
.L_27:
        /*009c*/ 	.word	0x00000000
        /*00a0*/ 	.short	0x0010
        /*00a2*/ 	.short	0x0054
        /*00a4*/ 	.byte	0x00, 0xf0, 0x11, 0x00


	//----- nvinfo : EIATTR_KPARAM_INFO
	.align		4
.L_28:
        /*00a8*/ 	.byte	0x04, 0x17
        /*00aa*/ 	.short	(.L_30 - .L_29)
.L_29:
        /*00ac*/ 	.word	0x00000000
        /*00b0*/ 	.short	0x000f
        /*00b2*/ 	.short	0x0050
        /*00b4*/ 	.byte	0x00, 0xf0, 0x11, 0x00


	//----- nvinfo : EIATTR_KPARAM_INFO
	.align		4
.L_30:
        /*00b8*/ 	.byte	0x04, 0x17
        /*00ba*/ 	.short	(.L_32 - .L_31)
.L_31:
        /*00bc*/ 	.word	0x00000000
        /*00c0*/ 	.short	0x000e
        /*00c2*/ 	.short	0x004c
        /*00c4*/ 	.byte	0x00, 0xf0, 0x11, 0x00


	//----- nvinfo : EIATTR_KPARAM_INFO
	.align		4
.L_32:
        /*00c8*/ 	.byte	0x04, 0x17
        /*00ca*/ 	.short	(.L_34 - .L_33)
.L_33:
        /*00cc*/ 	.word	0x00000000
        /*00d0*/ 	.short	0x000d
        /*00d2*/ 	.short	0x0048
        /*00d4*/ 	.byte	0x00, 0xf0, 0x11, 0x00


	//----- nvinfo : EIATTR_KPARAM_INFO
	.align		4
.L_34:
        /*00d8*/ 	.byte	0x04, 0x17
        /*00da*/ 	.short	(.L_36 - .L_35)
.L_35:
        /*00dc*/ 	.word	0x00000000
        /*00e0*/ 	.short	0x000c
        /*00e2*/ 	.short	0x0044
        /*00e4*/ 	.byte	0x00, 0xf0, 0x11, 0x00


	//----- nvinfo : EIATTR_KPARAM_INFO
	.align		4
.L_36:
        /*00e8*/ 	.byte	0x04, 0x17
        /*00ea*/ 	.short	(.L_38 - .L_37)
.L_37:
        /*00ec*/ 	.word	0x00000000
        /*00f0*/ 	.short	0x000b
        /*00f2*/ 	.short	0x0040
        /*00f4*/ 	.byte	0x00, 0xf0, 0x11, 0x00


	//----- nvinfo : EIATTR_KPARAM_INFO
	.align		4
.L_38:
        /*00f8*/ 	.byte	0x04, 0x17
        /*00fa*/ 	.short	(.L_40 - .L_39)
.L_39:
        /*00fc*/ 	.word	0x00000000
        /*0100*/ 	.short	0x000a
        /*0102*/ 	.short	0x003c
        /*0104*/ 	.byte	0x00, 0xf0, 0x11, 0x00


	//----- nvinfo : EIATTR_KPARAM_INFO
	.align		4
.L_40:
        /*0108*/ 	.byte	0x04, 0x17
        /*010a*/ 	.short	(.L_42 - .L_41)
.L_41:
        /*010c*/ 	.word	0x00000000
        /*0110*/ 	.short	0x0009
        /*0112*/ 	.short	0x0038
        /*0114*/ 	.byte	0x00, 0xf0, 0x11, 0x00


	//----- nvinfo : EIATTR_KPARAM_INFO
	.align		4
.L_42:
        /*0118*/ 	.byte	0x04, 0x17
        /*011a*/ 	.short	(.L_44 - .L_43)
.L_43:
        /*011c*/ 	.word	0x00000000
        /*0120*/ 	.short	0x0008
        /*0122*/ 	.short	0x0034
        /*0124*/ 	.byte	0x00, 0xf0, 0x11, 0x00


	//----- nvinfo : EIATTR_KPARAM_INFO
	.align		4
.L_44:
        /*0128*/ 	.byte	0x04, 0x17
        /*012a*/ 	.short	(.L_46 - .L_45)
.L_45:
        /*012c*/ 	.word	0x00000000
        /*0130*/ 	.short	0x0007
        /*0132*/ 	.short	0x0030
        /*0134*/ 	.byte	0x00, 0xf0, 0x11, 0x00


	//----- nvinfo : EIATTR_KPARAM_INFO
	.align		4
.L_46:
        /*0138*/ 	.byte	0x04, 0x17
        /*013a*/ 	.short	(.L_48 - .L_47)
.L_47:
        /*013c*/ 	.word	0x00000000
        /*0140*/ 	.short	0x0006
        /*0142*/ 	.short	0x002c
        /*0144*/ 	.byte	0x00, 0xf0, 0x11, 0x00


	//----- nvinfo : EIATTR_KPARAM_INFO
	.align		4
.L_48:
        /*0148*/ 	.byte	0x04, 0x17
        /*014a*/ 	.short	(.L_50 - .L_49)
.L_49:
        /*014c*/ 	.word	0x00000000
        /*0150*/ 	.short	0x0005
        /*0152*/ 	.short	0x0028
        /*0154*/ 	.byte	0x00, 0xf0, 0x11, 0x00


	//----- nvinfo : EIATTR_KPARAM_INFO
	.align		4
.L_50:
        /*0158*/ 	.byte	0x04, 0x17
        /*015a*/ 	.short	(.L_52 - .L_51)
.L_51:
        /*015c*/ 	.word	0x00000000
        /*0160*/ 	.short	0x0004
        /*0162*/ 	.short	0x0020
        /*0164*/ 	.byte	0x00, 0xf4, 0x21, 0x00


	//----- nvinfo : EIATTR_KPARAM_INFO
	.align		4
.L_52:
        /*0168*/ 	.byte	0x04, 0x17
        /*016a*/ 	.short	(.L_54 - .L_53)
.L_53:
        /*016c*/ 	.word	0x00000000
        /*0170*/ 	.short	0x0003
        /*0172*/ 	.short	0x0018
        /*0174*/ 	.byte	0x00, 0xf4, 0x21, 0x00


	//----- nvinfo : EIATTR_KPARAM_INFO
	.align		4
.L_54:
        /*0178*/ 	.byte	0x04, 0x17
        /*017a*/ 	.short	(.L_56 - .L_55)
.L_55:
        /*017c*/ 	.word	0x00000000
        /*0180*/ 	.short	0x0002
        /*0182*/ 	.short	0x0010
        /*0184*/ 	.byte	0x00, 0xf4, 0x21, 0x00


	//----- nvinfo : EIATTR_KPARAM_INFO
	.align		4
.L_56:
        /*0188*/ 	.byte	0x04, 0x17
        /*018a*/ 	.short	(.L_58 - .L_57)
.L_57:
        /*018c*/ 	.word	0x00000000
        /*0190*/ 	.short	0x0001
        /*0192*/ 	.short	0x0008
        /*0194*/ 	.byte	0x00, 0xf4, 0x21, 0x00


	//----- nvinfo : EIATTR_KPARAM_INFO
	.align		4
.L_58:
        /*0198*/ 	.byte	0x04, 0x17
        /*019a*/ 	.short	(.L_60 - .L_59)
.L_59:
        /*019c*/ 	.word	0x00000000
        /*01a0*/ 	.short	0x0000
        /*01a2*/ 	.short	0x0000
        /*01a4*/ 	.byte	0x00, 0xf4, 0x21, 0x00


	//----- nvinfo : EIATTR_SPARSE_MMA_MASK
	.align		4
.L_60:
        /*01a8*/ 	.byte	0x03, 0x50
        /*01aa*/ 	.short	0x0000


	//----- nvinfo : EIATTR_MAXREG_COUNT
	.align		4
        /*01ac*/ 	.byte	0x03, 0x1b
        /*01ae*/ 	.short	0x00ff


	//----- nvinfo : EIATTR_NUM_BARRIERS
	.align		4
        /*01b0*/ 	.byte	0x02, 0x4c
        /*01b2*/ 	.byte	0x01
	.zero		1


	//----- nvinfo : EIATTR_MERCURY_ISA_VERSION
	.align		4
        /*01b4*/ 	.byte	0x03, 0x5f
        /*01b6*/ 	.short	0x0101


	//----- nvinfo : EIATTR_COOP_GROUP_MASK_REGIDS
	.align		4
        /*01b8*/ 	.byte	0x04, 0x29
        /*01ba*/ 	.short	(.L_62 - .L_61)


	//   ....[0]....
.L_61:
        /*01bc*/ 	.word	0xffffffff


	//   ....[1]....
        /*01c0*/ 	.word	0xffffffff


	//   ....[2]....
        /*01c4*/ 	.word	0xffffffff


	//   ....[3]....
        /*01c8*/ 	.word	0xffffffff


	//   ....[4]....
        /*01cc*/ 	.word	0xffffffff


	//   ....[5]....
        /*01d0*/ 	.word	0xffffffff


	//   ....[6]....
        /*01d4*/ 	.word	0xffffffff


	//   ....[7]....
        /*01d8*/ 	.word	0xffffffff


	//   ....[8]....
        /*01dc*/ 	.word	0xffffffff


	//   ....[9]....
        /*01e0*/ 	.word	0xffffffff


	//   ....[10]....
        /*01e4*/ 	.word	0xffffffff


	//   ....[11]....
        /*01e8*/ 	.word	0xffffffff


	//   ....[12]....
        /*01ec*/ 	.word	0xffffffff


	//   ....[13]....
        /*01f0*/ 	.word	0xffffffff


	//   ....[14]....
        /*01f4*/ 	.word	0xffffffff


	//   ....[15]....
        /*01f8*/ 	.word	0xffffffff


	//----- nvinfo : EIATTR_COOP_GROUP_INSTR_OFFSETS
	.align		4
.L_62:
        /*01fc*/ 	.byte	0x04, 0x28
        /*01fe*/ 	.short	(.L_64 - .L_63)


	//   ....[0]....
.L_63:
        /*0200*/ 	.word	0x00001a90


	//   ....[1]....
        /*0204*/ 	.word	0x00001b50


	//   ....[2]....
        /*0208*/ 	.word	0x00001c00


	//   ....[3]....
        /*020c*/ 	.word	0x00001d00


	//   ....[4]....
        /*0210*/ 	.word	0x00001e50


	//   ....[5]....
        /*0214*/ 	.word	0x00001fc0


	//   ....[6]....
        /*0218*/ 	.word	0x00002040


	//   ....[7]....
        /*021c*/ 	.word	0x00002100


	//   ....[8]....
        /*0220*/ 	.word	0x00002ad0


	//   ....[9]....
        /*0224*/ 	.word	0x00002ae0


	//   ....[10]....
        /*0228*/ 	.word	0x00002af0


	//   ....[11]....
        /*022c*/ 	.word	0x00002b00


	//   ....[12]....
        /*0230*/ 	.word	0x00002b60


	//   ....[13]....
        /*0234*/ 	.word	0x00002b70


	//   ....[14]....
        /*0238*/ 	.word	0x00002b80


	//   ....[15]....
        /*023c*/ 	.word	0x00002b90


	//----- nvinfo : EIATTR_EXIT_INSTR_OFFSETS
	.align		4
.L_64:
        /*0240*/ 	.byte	0x04, 0x1c
        /*0242*/ 	.short	(.L_66 - .L_65)


	//   ....[0]....
.L_65:
        /*0244*/ 	.word	0x00004be0


	//----- nvinfo : EIATTR_REQNTID
	.align		4
.L_66:
        /*0248*/ 	.byte	0x04, 0x10
        /*024a*/ 	.short	(.L_68 - .L_67)
.L_67:
        /*024c*/ 	.word	0x00000080
        /*0250*/ 	.word	0x00000001
        /*0254*/ 	.word	0x00000001


	//----- nvinfo : EIATTR_CBANK_PARAM_SIZE
	.align		4
.L_68:
        /*0258*/ 	.byte	0x03, 0x19
        /*025a*/ 	.short	0x0088


	//----- nvinfo : EIATTR_PARAM_CBANK
	.align		4
        /*025c*/ 	.byte	0x04, 0x0a
        /*025e*/ 	.short	(.L_70 - .L_69)
	.align		4
.L_69:
        /*0260*/ 	.word	index@(.nv.constant0.attn_fwd)
        /*0264*/ 	.short	0x0210
        /*0266*/ 	.short	0x0088


	//----- nvinfo : EIATTR_SW_WAR
	.align		4
.L_70:
        /*0268*/ 	.byte	0x04, 0x36
        /*026a*/ 	.short	(.L_72 - .L_71)
.L_71:
        /*026c*/ 	.word	0x00000008
.L_72:


//--------------------- .nv.callgraph             --------------------------
	.section	.nv.callgraph,"",@"SHT_CUDA_CALLGRAPH"
	.align	4
	.sectionentsize	8
	.align		4
        /*0000*/ 	.word	0x00000000
	.align		4
        /*0004*/ 	.word	0xffffffff
	.align		4
        /*0008*/ 	.word	0x00000000
	.align		4
        /*000c*/ 	.word	0xfffffffe
	.align		4
        /*0010*/ 	.word	0x00000000
	.align		4
        /*0014*/ 	.word	0xfffffffd
	.align		4
        /*0018*/ 	.word	0x00000000
	.align		4
        /*001c*/ 	.word	0xfffffffc


//--------------------- .nv.constant4             --------------------------
	.section	.nv.constant4,"a",@progbits
	.align	8
	.align		8
.nv.constant4:
        /*0000*/ 	.dword	_$_str


//--------------------- .text.attn_fwd            --------------------------
	.section	.text.attn_fwd,"ax",@progbits
	.align	128
        .global         attn_fwd
        .type           attn_fwd,@function
        .size           attn_fwd,(.L_x_3 - attn_fwd)
        .other          attn_fwd,@"STO_CUDA_ENTRY STV_DEFAULT"
attn_fwd:
.text.attn_fwd:
[----:B------:R-:W-:Y:S01]  /*0000*/  LDC R1, c[0x0][0x28] ;  /* 0x00000a00ff017b82 */ /* 0x000fe20000000800 */
[----:B------:R-:W0:Y:S07]  /*0010*/  S2R R3, SR_TID.X ;  /* 0x0000000000037919 */ /* 0x000e2e0000002100 */
[----:B------:R-:W1:Y:S01]  /*0020*/  S2UR UR5, SR_CTAID.Y ;  /* 0x00000000000579c3 */ /* 0x000e620000002600 */
[----:B------:R-:W-:Y:S01]  /*0030*/  ULDC.64 UR6, c[0x0][0x240] ;  /* 0x0000900000067ab9 */ /* 0x000fe20000000a00 */
[----:B------:R-:W-:Y:S01]  /*0040*/  ULDC.64 UR18, c[0x0][0x208] ;  /* 0x0000820000127ab9 */ /* 0x000fe20000000a00 */
[----:B------:R-:W2:Y:S05]  /*0050*/  S2R R5, SR_CTAID.X ;  /* 0x0000000000057919 */ /* 0x000eaa0000002500 */
[----:B------:R-:W3:Y:S08]  /*0060*/  LDC R73, c[0x0][0x248] ;  /* 0x00009200ff497b82 */ /* 0x000ef00000000800 */
[----:B------:R-:W4:Y:S01]  /*0070*/  LDC.64 R6, c[0x0][0x210] ;  /* 0x00008400ff067b82 */ /* 0x000f220000000a00 */
[----:B-1----:R-:W-:-:S04]  /*0080*/  UIMAD UR6, UR5, UR6, URZ ;  /* 0x00000006050672a4 */ /* 0x002fc8000f8e023f */
[----:B------:R-:W-:Y:S01]  /*0090*/  USHF.L.U32 UR4, UR6, 0x1, URZ ;  /* 0x0000000106047899 */ /* 0x000fe2000800063f */
[----:B0-----:R-:W-:Y:S01]  /*00a0*/  LOP3.LUT R0, R3, 0x7f, RZ, 0xc0, !PT ;  /* 0x0000007f03007812 */ /* 0x001fe200078ec0ff */
[----:B---3--:R-:W-:-:S03]  /*00b0*/  IMAD R9, R73, 0x6, RZ ;  /* 0x0000000649097824 */ /* 0x008fc600078e02ff */
[----:B--2---:R-:W-:Y:S01]  /*00c0*/  LEA R0, R5, R0, 0x7 ;  /* 0x0000000005007211 */ /* 0x004fe200078e38ff */
[C---:B------:R-:W-:Y:S02]  /*00d0*/  IMAD R23, R73.reuse, 0xc, RZ ;  /* 0x0000000c49177824 */ /* 0x040fe400078e02ff */
[C---:B------:R-:W-:Y:S02]  /*00e0*/  IMAD R17, R73.reuse, 0x24, RZ ;  /* 0x0000002449117824 */ /* 0x040fe400078e02ff */
[----:B------:R-:W-:Y:S01]  /*00f0*/  IMAD R2, R0, UR7, RZ ;  /* 0x0000000700027c24 */ /* 0x000fe2000f8e02ff */
[----:B------:R-:W-:Y:S01]  /*0100*/  UIMAD.WIDE UR6, UR6, 0x2, URZ ;  /* 0x00000002060678a5 */ /* 0x000fe2000f8e023f */
[----:B------:R-:W-:-:S03]  /*0110*/  IMAD R5, R73, 0x3, RZ ;  /* 0x0000000349057824 */ /* 0x000fc600078e02ff */
[C---:B------:R-:W-:Y:S01]  /*0120*/  SHF.L.U32 R19, R2.reuse, 0x1, RZ ;  /* 0x0000000102137819 */ /* 0x040fe200000006ff */
[----:B------:R-:W-:-:S03]  /*0130*/  IMAD.HI R2, R2, 0x2, RZ ;  /* 0x0000000202027827 */ /* 0x000fc600078e02ff */
[----:B----4-:R-:W-:Y:S01]  /*0140*/  IADD3 R18, P0, P1, R19, UR4, R6 ;  /* 0x0000000413127c10 */ /* 0x010fe2000f91e006 */
[C---:B------:R-:W-:Y:S02]  /*0150*/  IMAD R13, R73.reuse, 0x22, RZ ;  /* 0x00000022490d7824 */ /* 0x040fe400078e02ff */
[----:B------:R-:W-:Y:S01]  /*0160*/  IMAD R29, R73, 0x18, RZ ;  /* 0x00000018491d7824 */ /* 0x000fe200078e02ff */
[----:B------:R-:W-:Y:S02]  /*0170*/  IADD3.X R19, R2, UR7, R7, P0, P1 ;  /* 0x0000000702137c10 */ /* 0x000fe400087e2407 */
[-C--:B------:R-:W-:Y:S01]  /*0180*/  IADD3 R16, P4, R9, R18.reuse, RZ ;  /* 0x0000001209107210 */ /* 0x080fe20007f9e0ff */
[----:B------:R-:W-:Y:S01]  /*0190*/  IMAD R37, R73, 0x30, RZ ;  /* 0x0000003049257824 */ /* 0x000fe200078e02ff */
[-C--:B------:R-:W-:Y:S01]  /*01a0*/  IADD3 R12, P5, R23, R18.reuse, RZ ;  /* 0x00000012170c7210 */ /* 0x080fe20007fbe0ff */
[----:B------:R-:W-:Y:S01]  /*01b0*/  IMAD R33, R73, 0x28, RZ ;  /* 0x0000002849217824 */ /* 0x000fe200078e02ff */
[-C--:B------:R-:W-:Y:S01]  /*01c0*/  IADD3 R6, P0, R17, R18.reuse, RZ ;  /* 0x0000001211067210 */ /* 0x080fe20007f1e0ff */
[C---:B------:R-:W-:Y:S01]  /*01d0*/  IMAD R31, R73.reuse, 0x26, RZ ;  /* 0x00000026491f7824 */ /* 0x040fe200078e02ff */
[----:B------:R-:W-:Y:S01]  /*01e0*/  SHF.L.U32 R21, R73, 0x3, RZ ;  /* 0x0000000349157819 */ /* 0x000fe200000006ff */
[----:B------:R0:W2:Y:S01]  /*01f0*/  LDG.E.U16 R2, desc[UR18][R18.64] ;  /* 0x0000001212027981 */ /* 0x0000a2000c1e1500 */
[-C--:B------:R-:W-:Y:S01]  /*0200*/  IADD3 R10, P1, R13, R18.reuse, RZ ;  /* 0x000000120d0a7210 */ /* 0x080fe20007f3e0ff */
[C---:B------:R-:W-:Y:S01]  /*0210*/  IMAD R45, R73.reuse, 0xe, RZ ;  /* 0x0000000e492d7824 */ /* 0x040fe200078e02ff */
[CC--:B------:R-:W-:Y:S01]  /*0220*/  LEA R4, P2, R73.reuse, R18.reuse, 0x4 ;  /* 0x0000001249047211 */ /* 0x0c0fe200078420ff */
[----:B------:R-:W-:Y:S01]  /*0230*/  IMAD R39, R73, 0xa, RZ ;  /* 0x0000000a49277824 */ /* 0x000fe200078e02ff */
[-C--:B------:R-:W-:Y:S01]  /*0240*/  LEA.HI.X.SX32 R17, R5, R19.reuse, 0x1, P4 ;  /* 0x0000001305117211 */ /* 0x080fe200020f0eff */
[----:B------:R-:W-:Y:S01]  /*0250*/  IMAD R51, R73, 0x12, RZ ;  /* 0x0000001249337824 */ /* 0x000fe200078e02ff */
[-C--:B------:R-:W-:Y:S01]  /*0260*/  IADD3 R20, P4, R29, R18.reuse, RZ ;  /* 0x000000121d147210 */ /* 0x080fe20007f9e0ff */
[----:B------:R-:W-:Y:S01]  /*0270*/  IMAD R25, R73, 0x7, RZ ;  /* 0x0000000749197824 */ /* 0x000fe200078e02ff */
[-C--:B------:R-:W-:Y:S01]  /*0280*/  LEA.HI.X.SX32 R13, R9, R19.reuse, 0x1, P5 ;  /* 0x00000013090d7211 */ /* 0x080fe200028f0eff */
[C---:B------:R-:W-:Y:S01]  /*0290*/  IMAD R15, R73.reuse, 0x5, RZ ;  /* 0x00000005490f7824 */ /* 0x040fe200078e02ff */
[C---:B------:R-:W-:Y:S01]  /*02a0*/  SHF.L.U32 R27, R73.reuse, 0x4, RZ ;  /* 0x00000004491b7819 */ /* 0x040fe200000006ff */
[C---:B------:R-:W-:Y:S01]  /*02b0*/  IMAD R35, R73.reuse, 0x9, RZ ;  /* 0x0000000949237824 */ /* 0x040fe200078e02ff */
[CC--:B------:R-:W-:Y:S01]  /*02c0*/  LEA R22, P5, R73.reuse, R18.reuse, 0x5 ;  /* 0x0000001249167211 */ /* 0x0c0fe200078a28ff */
[----:B------:R-:W-:Y:S01]  /*02d0*/  IMAD R59, R73, 0x16, RZ ;  /* 0x00000016493b7824 */ /* 0x000fe200078e02ff */
[-C--:B------:R-:W-:Y:S01]  /*02e0*/  IADD3 R8, P6, R37, R18.reuse, RZ ;  /* 0x0000001225087210 */ /* 0x080fe20007fde0ff */
[C---:B------:R-:W-:Y:S01]  /*02f0*/  IMAD R55, R73.reuse, 0x14, RZ ;  /* 0x0000001449377824 */ /* 0x040fe200078e02ff */
[C---:B------:R-:W-:Y:S01]  /*0300*/  SHF.L.U32 R7, R73.reuse, 0x1, RZ ;  /* 0x0000000149077819 */ /* 0x040fe200000006ff */
[----:B------:R-:W-:Y:S01]  /*0310*/  IMAD R67, R73, 0x1a, RZ ;  /* 0x0000001a49437824 */ /* 0x000fe200078e02ff */
[-C--:B------:R-:W-:Y:S01]  /*0320*/  LEA.HI.X.SX32 R5, R21, R19.reuse, 0x1, P2 ;  /* 0x0000001315057211 */ /* 0x080fe200010f0eff */
[----:B------:R-:W-:Y:S01]  /*0330*/  IMAD R41, R73, 0xb, RZ ;  /* 0x0000000b49297824 */ /* 0x000fe200078e02ff */
[-C--:B------:R-:W-:Y:S01]  /*0340*/  LEA.HI.X.SX32 R21, R23, R19.reuse, 0x1, P4 ;  /* 0x0000001317157211 */ /* 0x080fe200020f0eff */
[----:B------:R-:W-:Y:S01]  /*0350*/  IMAD R43, R73, 0xd, RZ ;  /* 0x0000000d492b7824 */ /* 0x000fe200078e02ff */
[-C--:B------:R-:W-:Y:S01]  /*0360*/  LEA.HI.X.SX32 R23, R27, R19.reuse, 0x1, P5 ;  /* 0x000000131b177211 */ /* 0x080fe200028f0eff */
[C---:B------:R-:W-:Y:S01]  /*0370*/  IMAD R71, R73.reuse, 0x1e, RZ ;  /* 0x0000001e49477824 */ /* 0x040fe200078e02ff */
[CC--:B------:R-:W-:Y:S01]  /*0380*/  LEA R32, P5, R73.reuse, R18.reuse, 0x2 ;  /* 0x0000001249207211 */ /* 0x0c0fe200078a10ff */
[----:B------:R-:W-:Y:S01]  /*0390*/  IMAD R69, R73, 0x1c, RZ ;  /* 0x0000001c49457824 */ /* 0x000fe200078e02ff */
[-C--:B------:R-:W-:Y:S01]  /*03a0*/  LEA.HI.X.SX32 R9, R29, R19.reuse, 0x1, P6 ;  /* 0x000000131d097211 */ /* 0x080fe200030f0eff */
[C---:B------:R-:W-:Y:S01]  /*03b0*/  IMAD R65, R73.reuse, 0x2a, RZ ;  /* 0x0000002a49417824 */ /* 0x040fe200078e02ff */
[C---:B------:R-:W-:Y:S01]  /*03c0*/  SHF.L.U32 R11, R73.reuse, 0x2, RZ ;  /* 0x00000002490b7819 */ /* 0x040fe200000006ff */
[----:B------:R-:W-:Y:S01]  /*03d0*/  IMAD R47, R73, 0xf, RZ ;  /* 0x0000000f492f7824 */ /* 0x000fe200078e02ff */
[-C--:B------:R-:W-:Y:S01]  /*03e0*/  IADD3 R30, P4, R7, R18.reuse, RZ ;  /* 0x00000012071e7210 */ /* 0x080fe20007f9e0ff */
[C---:B------:R-:W-:Y:S01]  /*03f0*/  IMAD R49, R73.reuse, 0x11, RZ ;  /* 0x0000001149317824 */ /* 0x040fe200078e02ff */
[CC--:B------:R-:W-:Y:S01]  /*0400*/  LEA R36, P6, R73.reuse, R18.reuse, 0x3 ;  /* 0x0000001249247211 */ /* 0x0c0fe200078c18ff */
[----:B------:R-:W-:Y:S01]  /*0410*/  IMAD R57, R73, 0x15, RZ ;  /* 0x0000001549397824 */ /* 0x000fe200078e02ff */
[-C--:B------:R-:W-:Y:S01]  /*0420*/  IADD3 R24, P2, R33, R18.reuse, RZ ;  /* 0x0000001221187210 */ /* 0x080fe20007f5e0ff */
[----:B------:R-:W-:Y:S01]  /*0430*/  IMAD R77, R73, 0x2e, RZ ;  /* 0x0000002e494d7824 */ /* 0x000fe200078e02ff */
[-C--:B------:R-:W-:Y:S01]  /*0440*/  IADD3 R14, P3, R31, R18.reuse, RZ ;  /* 0x000000121f0e7210 */ /* 0x080fe20007f7e0ff */
[----:B------:R-:W-:Y:S01]  /*0450*/  IMAD R79, R73, 0x32, RZ ;  /* 0x00000032494f7824 */ /* 0x000fe200078e02ff */
[-C--:B------:R-:W-:Y:S01]  /*0460*/  LEA.HI.X.SX32 R33, R7, R19.reuse, 0x1, P5 ;  /* 0x0000001307217211 */ /* 0x080fe200028f0eff */
[C---:B------:R-:W-:Y:S01]  /*0470*/  IMAD R53, R73.reuse, 0x13, RZ ;  /* 0x0000001349357824 */ /* 0x040fe200078e02ff */
[CC--:B------:R-:W-:Y:S01]  /*0480*/  LEA.HI.X.SX32 R31, R73.reuse, R19.reuse, 0x1, P4 ;  /* 0x00000013491f7211 */ /* 0x0c0fe200020f0eff */
[----:B------:R-:W-:Y:S01]  /*0490*/  IMAD R75, R73, 0x2c, RZ ;  /* 0x0000002c494b7824 */ /* 0x000fe200078e02ff */
[-C--:B------:R-:W-:Y:S01]  /*04a0*/  IADD3 R28, P5, R45, R18.reuse, RZ ;  /* 0x000000122d1c7210 */ /* 0x080fe20007fbe0ff */
[----:B------:R-:W-:Y:S01]  /*04b0*/  IMAD R81, R73, 0x34, RZ ;  /* 0x0000003449517824 */ /* 0x000fe200078e02ff */
[-C--:B------:R-:W-:Y:S01]  /*04c0*/  LEA.HI.X.SX32 R37, R11, R19.reuse, 0x1, P6 ;  /* 0x000000130b257211 */ /* 0x080fe200030f0eff */
[----:B------:R-:W-:Y:S01]  /*04d0*/  IMAD R83, R73, 0x36, RZ ;  /* 0x0000003649537824 */ /* 0x000fe200078e02ff */
[-C--:B------:R-:W-:Y:S01]  /*04e0*/  IADD3 R26, P4, R39, R18.reuse, RZ ;  /* 0x00000012271a7210 */ /* 0x080fe20007f9e0ff */
[----:B------:R-:W-:Y:S01]  /*04f0*/  IMAD R61, R73, 0x17, RZ ;  /* 0x00000017493d7824 */ /* 0x000fe200078e02ff */
[-C--:B------:R-:W-:Y:S01]  /*0500*/  IADD3 R34, P6, R51, R18.reuse, RZ ;  /* 0x0000001233227210 */ /* 0x080fe20007fde0ff */
[----:B------:R-:W-:Y:S01]  /*0510*/  IMAD R63, R73, 0x19, RZ ;  /* 0x00000019493f7824 */ /* 0x000fe200078e02ff */
[-C--:B------:R-:W-:Y:S01]  /*0520*/  LEA.HI.X.SX32 R29, R25, R19.reuse, 0x1, P5 ;  /* 0x00000013191d7211 */ /* 0x080fe200028f0eff */
[----:B------:R-:W-:Y:S01]  /*0530*/  IMAD R85, R73, 0x38, RZ ;  /* 0x0000003849557824 */ /* 0x000fe200078e02ff */
[-C--:B------:R-:W-:Y:S01]  /*0540*/  LEA.HI.X.SX32 R27, R15, R19.reuse, 0x1, P4 ;  /* 0x000000130f1b7211 */ /* 0x080fe200020f0eff */
[----:B------:R-:W-:Y:S01]  /*0550*/  IMAD R87, R73, 0x3a, RZ ;  /* 0x0000003a49577824 */ /* 0x000fe200078e02ff */
[-C--:B------:R-:W-:Y:S01]  /*0560*/  IADD3 R40, P5, R59, R18.reuse, RZ ;  /* 0x000000123b287210 */ /* 0x080fe20007fbe0ff */
[----:B------:R-:W-:Y:S01]  /*0570*/  IMAD R89, R73, 0x3c, RZ ;  /* 0x0000003c49597824 */ /* 0x000fe200078e02ff */
[----:B------:R-:W-:Y:S01]  /*0580*/  LEA.HI.X.SX32 R35, R35, R19, 0x1, P6 ;  /* 0x0000001323237211 */ /* 0x000fe200030f0eff */
[----:B------:R-:W-:Y:S01]  /*0590*/  IMAD R91, R73, 0x3e, RZ ;  /* 0x0000003e495b7824 */ /* 0x000fe200078e02ff */
[-C--:B------:R-:W-:Y:S01]  /*05a0*/  IADD3 R38, P4, R55, R18.reuse, RZ ;  /* 0x0000001237267210 */ /* 0x080fe20007f9e0ff */
[----:B------:R1:W3:Y:S01]  /*05b0*/  LDG.E.U16 R4, desc[UR18][R4.64] ;  /* 0x0000001204047981 */ /* 0x0002e2000c1e1500 */
[----:B------:R-:W-:-:S02]  /*05c0*/  IADD3 R42, P6, R67, R18, RZ ;  /* 0x00000012432a7210 */ /* 0x000fc40007fde0ff */
[-C--:B------:R-:W-:Y:S01]  /*05d0*/  LEA.HI.X.SX32 R41, R41, R19.reuse, 0x1, P5 ;  /* 0x0000001329297211 */ /* 0x080fe200028f0eff */
[----:B------:R-:W4:Y:S01]  /*05e0*/  LDG.E.U16 R22, desc[UR18][R22.64] ;  /* 0x0000001216167981 */ /* 0x000f22000c1e1500 */
[-C--:B------:R-:W-:Y:S02]  /*05f0*/  LEA.HI.X.SX32 R39, R39, R19.reuse, 0x1, P4 ;  /* 0x0000001327277211 */ /* 0x080fe400020f0eff */
[-C--:B------:R-:W-:Y:S01]  /*0600*/  IADD3 R46, P5, R71, R18.reuse, RZ ;  /* 0x00000012472e7210 */ /* 0x080fe20007fbe0ff */
[----:B------:R-:W5:Y:S01]  /*0610*/  LDG.E.U16 R8, desc[UR18][R8.64] ;  /* 0x0000001208087981 */ /* 0x000f62000c1e1500 */
[----:B------:R-:W-:Y:S02]  /*0620*/  LEA.HI.X.SX32 R43, R43, R19, 0x1, P6 ;  /* 0x000000132b2b7211 */ /* 0x000fe400030f0eff */
[-C--:B------:R-:W-:Y:S01]  /*0630*/  IADD3 R44, P4, R69, R18.reuse, RZ ;  /* 0x00000012452c7210 */ /* 0x080fe20007f9e0ff */
[----:B------:R-:W5:Y:S01]  /*0640*/  LDG.E.U16 R30, desc[UR18][R30.64] ;  /* 0x000000121e1e7981 */ /* 0x000f62000c1e1500 */
[----:B------:R-:W-:-:S02]  /*0650*/  IADD3 R48, P6, R65, R18, RZ ;  /* 0x0000001241307210 */ /* 0x000fc40007fde0ff */
[-C--:B------:R-:W-:Y:S01]  /*0660*/  LEA.HI.X.SX32 R47, R47, R19.reuse, 0x1, P5 ;  /* 0x000000132f2f7211 */ /* 0x080fe200028f0eff */
[----:B------:R-:W5:Y:S01]  /*0670*/  LDG.E.U16 R34, desc[UR18][R34.64] ;  /* 0x0000001222227981 */ /* 0x000f62000c1e1500 */
[-C--:B------:R-:W-:Y:S02]  /*0680*/  LEA.HI.X.SX32 R11, R49, R19.reuse, 0x1, P1 ;  /* 0x00000013310b7211 */ /* 0x080fe400008f0eff */
[-C--:B------:R-:W-:Y:S01]  /*0690*/  LEA.HI.X.SX32 R45, R45, R19.reuse, 0x1, P4 ;  /* 0x000000132d2d7211 */ /* 0x080fe200020f0eff */
[----:B------:R-:W5:Y:S01]  /*06a0*/  LDG.E.U16 R32, desc[UR18][R32.64] ;  /* 0x0000001220207981 */ /* 0x000f62000c1e1500 */
[-C--:B------:R-:W-:Y:S02]  /*06b0*/  IADD3 R52, P5, R77, R18.reuse, RZ ;  /* 0x000000124d347210 */ /* 0x080fe40007fbe0ff */
[----:B------:R-:W-:Y:S01]  /*06c0*/  IADD3 R64, P1, R79, R18, RZ ;  /* 0x000000124f407210 */ /* 0x000fe20007f3e0ff */
[----:B------:R-:W5:Y:S01]  /*06d0*/  LDG.E.U16 R10, desc[UR18][R10.64] ;  /* 0x000000120a0a7981 */ /* 0x000f62000c1e1500 */
[----:B------:R-:W-:-:S02]  /*06e0*/  LEA.HI.X.SX32 R7, R51, R19, 0x1, P0 ;  /* 0x0000001333077211 */ /* 0x000fc400000f0eff */
[-C--:B------:R-:W-:Y:S01]  /*06f0*/  LEA.HI.X.SX32 R49, R57, R19.reuse, 0x1, P6 ;  /* 0x0000001339317211 */ /* 0x080fe200030f0eff */
[----:B------:R-:W-:Y:S01]  /*0700*/  IMAD R57, R73, 0x1b, RZ ;  /* 0x0000001b49397824 */ /* 0x000fe200078e02ff */
[-C--:B------:R-:W-:Y:S01]  /*0710*/  IADD3 R50, P4, R75, R18.reuse, RZ ;  /* 0x000000124b327210 */ /* 0x080fe20007f9e0ff */
[----:B------:R-:W5:Y:S01]  /*0720*/  LDG.E.U16 R38, desc[UR18][R38.64] ;  /* 0x0000001226267981 */ /* 0x000f62000c1e1500 */
[-C--:B------:R-:W-:Y:S02]  /*0730*/  IADD3 R54, P0, R81, R18.reuse, RZ ;  /* 0x0000001251367210 */ /* 0x080fe40007f1e0ff */
[-C--:B------:R-:W-:Y:S01]  /*0740*/  LEA.HI.X.SX32 R15, R53, R19.reuse, 0x1, P3 ;  /* 0x00000013350f7211 */ /* 0x080fe200018f0eff */
[----:B------:R1:W5:Y:S01]  /*0750*/  LDG.E.U16 R6, desc[UR18][R6.64] ;  /* 0x0000001206067981 */ /* 0x000362000c1e1500 */
[-C--:B------:R-:W-:Y:S02]  /*0760*/  IADD3 R58, P3, R83, R18.reuse, RZ ;  /* 0x00000012533a7210 */ /* 0x080fe40007f7e0ff */
[-C--:B------:R-:W-:Y:S01]  /*0770*/  LEA.HI.X.SX32 R25, R55, R19.reuse, 0x1, P2 ;  /* 0x0000001337197211 */ /* 0x080fe200010f0eff */
[----:B------:R-:W5:Y:S01]  /*0780*/  LDG.E.U16 R16, desc[UR18][R16.64] ;  /* 0x0000001210107981 */ /* 0x000f62000c1e1500 */
[-C--:B------:R-:W-:Y:S01]  /*0790*/  LEA.HI.X.SX32 R53, R61, R19.reuse, 0x1, P5 ;  /* 0x000000133d357211 */ /* 0x080fe200028f0eff */
[----:B------:R-:W-:Y:S01]  /*07a0*/  IMAD R61, R73, 0x1d, RZ ;  /* 0x0000001d493d7824 */ /* 0x000fe200078e02ff */
[-C--:B------:R-:W-:Y:S01]  /*07b0*/  LEA.HI.X.SX32 R65, R63, R19.reuse, 0x1, P1 ;  /* 0x000000133f417211 */ /* 0x080fe200008f0eff */
[----:B------:R-:W-:Y:S01]  /*07c0*/  IMAD R73, R73, 0x1f, RZ ;  /* 0x0000001f49497824 */ /* 0x000fe200078e02ff */
[----:B------:R-:W-:Y:S01]  /*07d0*/  IADD3 R56, P2, R85, R18, RZ ;  /* 0x0000001255387210 */ /* 0x000fe20007f5e0ff */
[----:B------:R-:W5:Y:S01]  /*07e0*/  LDG.E.U16 R40, desc[UR18][R40.64] ;  /* 0x0000001228287981 */ /* 0x000f62000c1e1500 */
[----:B------:R-:W-:-:S02]  /*07f0*/  LEA.HI.X.SX32 R51, R59, R19, 0x1, P4 ;  /* 0x000000133b337211 */ /* 0x000fc400020f0eff */
[-C--:B------:R-:W-:Y:S01]  /*0800*/  LEA.HI.X.SX32 R55, R67, R19.reuse, 0x1, P0 ;  /* 0x0000001343377211 */ /* 0x080fe200000f0eff */
[----:B------:R-:W5:Y:S01]  /*0810*/  LDG.E.U16 R64, desc[UR18][R64.64] ;  /* 0x0000001240407981 */ /* 0x000f62000c1e1500 */
[-C--:B------:R-:W-:Y:S02]  /*0820*/  IADD3 R62, P6, R87, R18.reuse, RZ ;  /* 0x00000012573e7210 */ /* 0x080fe40007fde0ff */
[-C--:B------:R-:W-:Y:S01]  /*0830*/  LEA.HI.X.SX32 R59, R57, R19.reuse, 0x1, P3 ;  /* 0x00000013393b7211 */ /* 0x080fe200018f0eff */
[----:B------:R-:W5:Y:S01]  /*0840*/  LDG.E.U16 R54, desc[UR18][R54.64] ;  /* 0x0000001236367981 */ /* 0x000f62000c1e1500 */
[-C--:B------:R-:W-:Y:S02]  /*0850*/  IADD3 R60, P4, R89, R18.reuse, RZ ;  /* 0x00000012593c7210 */ /* 0x080fe40007f9e0ff */
[----:B0-----:R-:W-:Y:S01]  /*0860*/  IADD3 R18, P5, R91, R18, RZ ;  /* 0x000000125b127210 */ /* 0x001fe20007fbe0ff */
[----:B------:R-:W5:Y:S01]  /*0870*/  LDG.E.U16 R14, desc[UR18][R14.64] ;  /* 0x000000120e0e7981 */ /* 0x000f62000c1e1500 */
[----:B------:R-:W-:-:S02]  /*0880*/  LEA.HI.X.SX32 R57, R69, R19, 0x1, P2 ;  /* 0x0000001345397211 */ /* 0x000fc400010f0eff */
[-C--:B------:R-:W-:Y:S01]  /*0890*/  LEA.HI.X.SX32 R63, R61, R19.reuse, 0x1, P6 ;  /* 0x000000133d3f7211 */ /* 0x080fe200030f0eff */
[----:B------:R-:W5:Y:S01]  /*08a0*/  LDG.E.U16 R58, desc[UR18][R58.64] ;  /* 0x000000123a3a7981 */ /* 0x000f62000c1e1500 */
[-C--:B------:R-:W-:Y:S02]  /*08b0*/  LEA.HI.X.SX32 R61, R71, R19.reuse, 0x1, P4 ;  /* 0x00000013473d7211 */ /* 0x080fe400020f0eff */
[----:B------:R-:W-:Y:S01]  /*08c0*/  LEA.HI.X.SX32 R19, R73, R19, 0x1, P5 ;  /* 0x0000001349137211 */ /* 0x000fe200028f0eff */
[----:B------:R-:W5:Y:S04]  /*08d0*/  LDG.E.U16 R20, desc[UR18][R20.64] ;  /* 0x0000001214147981 */ /* 0x000f68000c1e1500 */
[----:B------:R-:W5:Y:S04]  /*08e0*/  LDG.E.U16 R36, desc[UR18][R36.64] ;  /* 0x0000001224247981 */ /* 0x000f68000c1e1500 */
[----:B------:R-:W5:Y:S04]  /*08f0*/  LDG.E.U16 R24, desc[UR18][R24.64] ;  /* 0x0000001218187981 */ /* 0x000f68000c1e1500 */
[----:B------:R-:W5:Y:S04]  /*0900*/  LDG.E.U16 R56, desc[UR18][R56.64] ;  /* 0x0000001238387981 */ /* 0x000f68000c1e1500 */
[----:B------:R-:W5:Y:S04]  /*0910*/  LDG.E.U16 R26, desc[UR18][R26.64] ;  /* 0x000000121a1a7981 */ /* 0x000f68000c1e1500 */
[----:B------:R-:W5:Y:S04]  /*0920*/  LDG.E.U16 R42, desc[UR18][R42.64] ;  /* 0x000000122a2a7981 */ /* 0x000f68000c1e1500 */
[----:B------:R-:W5:Y:S04]  /*0930*/  LDG.E.U16 R48, desc[UR18][R48.64] ;  /* 0x0000001230307981 */ /* 0x000f68000c1e1500 */
[----:B------:R-:W5:Y:S04]  /*0940*/  LDG.E.U16 R62, desc[UR18][R62.64] ;  /* 0x000000123e3e7981 */ /* 0x000f68000c1e1500 */
[----:B------:R0:W5:Y:S04]  /*0950*/  LDG.E.U16 R12, desc[UR18][R12.64] ;  /* 0x000000120c0c7981 */ /* 0x000168000c1e1500 */
[----:B------:R-:W5:Y:S04]  /*0960*/  LDG.E.U16 R44, desc[UR18][R44.64] ;  /* 0x000000122c2c7981 */ /* 0x000f68000c1e1500 */
[----:B------:R-:W5:Y:S04]  /*0970*/  LDG.E.U16 R50, desc[UR18][R50.64] ;  /* 0x0000001232327981 */ /* 0x000f68000c1e1500 */
[----:B------:R-:W5:Y:S04]  /*0980*/  LDG.E.U16 R60, desc[UR18][R60.64] ;  /* 0x000000123c3c7981 */ /* 0x000f68000c1e1500 */
[----:B------:R-:W5:Y:S04]  /*0990*/  LDG.E.U16 R28, desc[UR18][R28.64] ;  /* 0x000000121c1c7981 */ /* 0x000f68000c1e1500 */
[----:B------:R-:W5:Y:S04]  /*09a0*/  LDG.E.U16 R46, desc[UR18][R46.64] ;  /* 0x000000122e2e7981 */ /* 0x000f68000c1e1500 */
[----:B------:R-:W5:Y:S04]  /*09b0*/  LDG.E.U16 R52, desc[UR18][R52.64] ;  /* 0x0000001234347981 */ /* 0x000f68000c1e1500 */
[----:B------:R-:W5:Y:S01]  /*09c0*/  LDG.E.U16 R18, desc[UR18][R18.64] ;  /* 0x0000001212127981 */ /* 0x000f62000c1e1500 */
[----:B------:R-:W0:Y:S01]  /*09d0*/  S2UR UR16, SR_CgaCtaId ;  /* 0x00000000001079c3 */ /* 0x000e220000008800 */
[C---:B-1----:R-:W-:Y:S01]  /*09e0*/  SHF.L.U32 R5, R3.reuse, 0x1, RZ ;  /* 0x0000000103057819 */ /* 0x042fe200000006ff */
[----:B------:R-:W-:Y:S01]  /*09f0*/  UMOV UR4, 0x400 ;  /* 0x0000040000047882 */ /* 0x000fe20000000000 */
[----:B------:R-:W-:-:S02]  /*0a00*/  LOP3.LUT R88, R3, 0x40, RZ, 0xc0, !PT ;  /* 0x0000004003587812 */ /* 0x000fc400078ec0ff */
[----:B------:R-:W-:-:S04]  /*0a10*/  LOP3.LUT R7, R5, 0x7e, RZ, 0xc0, !PT ;  /* 0x0000007e05077812 */ /* 0x000fc800078ec0ff */
[----:B------:R-:W-:Y:S01]  /*0a20*/  LEA R7, R88, R7, 0x6 ;  /* 0x0000000758077211 */ /* 0x000fe200078e30ff */
[----:B0-----:R-:W-:-:S03]  /*0a30*/  ULEA UR16, UR16, UR4, 0x18 ;  /* 0x0000000410107291 */ /* 0x001fc6000f8ec03f */
[C---:B------:R-:W-:Y:S02]  /*0a40*/  LOP3.LUT R9, R7.reuse, 0x10, RZ, 0x3c, !PT ;  /* 0x0000001007097812 */ /* 0x040fe400078e3cff */
[C---:B------:R-:W-:Y:S02]  /*0a50*/  LOP3.LUT R11, R7.reuse, 0x20, RZ, 0x3c, !PT ;  /* 0x00000020070b7812 */ /* 0x040fe400078e3cff */
[C---:B------:R-:W-:Y:S02]  /*0a60*/  LOP3.LUT R13, R7.reuse, 0x30, RZ, 0x3c, !PT ;  /* 0x00000030070d7812 */ /* 0x040fe400078e3cff */
[----:B------:R-:W-:Y:S02]  /*0a70*/  LOP3.LUT R15, R7, 0x40, RZ, 0x3c, !PT ;  /* 0x00000040070f7812 */ /* 0x000fe400078e3cff */
[----:B------:R-:W-:Y:S02]  /*0a80*/  CS2R R72, SRZ ;  /* 0x0000000000487805 */ /* 0x000fe4000001ff00 */
[----:B------:R-:W-:-:S02]  /*0a90*/  MOV R103, 0x3f800000 ;  /* 0x3f80000000677802 */ /* 0x000fc40000000f00 */
[----:B------:R-:W-:Y:S02]  /*0aa0*/  CS2R R74, SRZ ;  /* 0x00000000004a7805 */ /* 0x000fe4000001ff00 */
[----:B------:R-:W-:Y:S02]  /*0ab0*/  MOV R49, 0xff800000 ;  /* 0xff80000000317802 */ /* 0x000fe40000000f00 */
[----:B------:R-:W-:Y:S02]  /*0ac0*/  CS2R R76, SRZ ;  /* 0x00000000004c7805 */ /* 0x000fe4000001ff00 */
[----:B------:R-:W-:Y:S02]  /*0ad0*/  MOV R55, 0xff800000 ;  /* 0xff80000000377802 */ /* 0x000fe40000000f00 */
[----:B------:R-:W-:Y:S02]  /*0ae0*/  CS2R R78, SRZ ;  /* 0x00000000004e7805 */ /* 0x000fe4000001ff00 */
[----:B------:R-:W-:-:S02]  /*0af0*/  MOV R104, 0x3f800000 ;  /* 0x3f80000000687802 */ /* 0x000fc40000000f00 */
[----:B------:R-:W-:Y:S02]  /*0b00*/  CS2R R80, SRZ ;  /* 0x0000000000507805 */ /* 0x000fe4000001ff00 */
[----:B------:R-:W-:Y:S02]  /*0b10*/  MOV R105, 0x3f800000 ;  /* 0x3f80000000697802 */ /* 0x000fe40000000f00 */
[----:B------:R-:W-:Y:S02]  /*0b20*/  CS2R R82, SRZ ;  /* 0x0000000000527805 */ /* 0x000fe4000001ff00 */
[----:B------:R-:W-:Y:S02]  /*0b30*/  MOV R106, 0x3f800000 ;  /* 0x3f800000006a7802 */ /* 0x000fe40000000f00 */
[----:B------:R-:W-:Y:S02]  /*0b40*/  CS2R R84, SRZ ;  /* 0x0000000000547805 */ /* 0x000fe4000001ff00 */
[----:B------:R-:W-:-:S02]  /*0b50*/  CS2R R86, SRZ ;  /* 0x0000000000567805 */ /* 0x000fc4000001ff00 */
[----:B------:R-:W-:Y:S02]  /*0b60*/  CS2R R66, SRZ ;  /* 0x0000000000427805 */ /* 0x000fe4000001ff00 */
[----:B------:R-:W-:Y:S02]  /*0b70*/  CS2R R68, SRZ ;  /* 0x0000000000447805 */ /* 0x000fe4000001ff00 */
[----:B------:R-:W-:Y:S01]  /*0b80*/  CS2R R70, SRZ ;  /* 0x0000000000467805 */ /* 0x000fe2000001ff00 */
[----:B--2---:R0:W-:Y:S02]  /*0b90*/  STS.U16 [R7+UR16], R2 ;  /* 0x0000000207007988 */ /* 0x0041e40008000410 */
[----:B0-----:R-:W0:Y:S02]  /*0ba0*/  LDC R2, c[0x0][0x280] ;  /* 0x0000a000ff027b82 */ /* 0x001e240000000800 */
[----:B0-----:R-:W-:Y:S01]  /*0bb0*/  ISETP.GE.AND P0, PT, R2, 0x1, PT ;  /* 0x000000010200780c */ /* 0x001fe20003f06270 */
[----:B---3--:R-:W-:Y:S04]  /*0bc0*/  STS.U16 [R7+UR16+0x400], R4 ;  /* 0x0004000407007988 */ /* 0x008fe80008000410 */
[----:B----4-:R-:W-:Y:S04]  /*0bd0*/  STS.U16 [R7+UR16+0x800], R22 ;  /* 0x0008001607007988 */ /* 0x010fe80008000410 */
[----:B-----5:R-:W-:Y:S04]  /*0be0*/  STS.U16 [R7+UR16+0xc00], R8 ;  /* 0x000c000807007988 */ /* 0x020fe80008000410 */
[----:B------:R-:W-:Y:S04]  /*0bf0*/  STS.U16 [R9+UR16+0x80], R30 ;  /* 0x0000801e09007988 */ /* 0x000fe80008000410 */
[----:B------:R-:W-:Y:S04]  /*0c00*/  STS.U16 [R9+UR16+0x480], R34 ;  /* 0x0004802209007988 */ /* 0x000fe80008000410 */
[----:B------:R-:W-:Y:S04]  /*0c10*/  STS.U16 [R9+UR16+0x880], R10 ;  /* 0x0008800a09007988 */ /* 0x000fe80008000410 */
[----:B------:R0:W-:Y:S04]  /*0c20*/  STS.U16 [R9+UR16+0xc80], R64 ;  /* 0x000c804009007988 */ /* 0x0001e80008000410 */
[----:B------:R-:W-:Y:S04]  /*0c30*/  STS.U16 [R11+UR16+0x100], R32 ;  /* 0x000100200b007988 */ /* 0x000fe80008000410 */
[----:B------:R-:W-:Y:S01]  /*0c40*/  STS.U16 [R11+UR16+0x500], R38 ;  /* 0x000500260b007988 */ /* 0x000fe20008000410 */
[----:B0-----:R-:W-:-:S03]  /*0c50*/  LOP3.LUT R9, R7, 0x50, RZ, 0x3c, !PT ;  /* 0x0000005007097812 */ /* 0x001fc600078e3cff */
        /* <DEDUP_REMOVED lines=11> */
[----:B------:R-:W-:Y:S04]  /*0d10*/  STS.U16 [R15+UR16+0xe00], R56 ;  /* 0x000e00380f007988 */ /* 0x000fe80008000410 */
[----:B------:R-:W-:Y:S04]  /*0d20*/  STS.U16 [R9+UR16+0x280], R26 ;  /* 0x0002801a09007988 */ /* 0x000fe80008000410 */
[----:B------:R-:W-:Y:S04]  /*0d30*/  STS.U16 [R9+UR16+0x680], R42 ;  /* 0x0006802a09007988 */ /* 0x000fe80008000410 */
[----:B------:R0:W-:Y:S04]  /*0d40*/  STS.U16 [R9+UR16+0xa80], R48 ;  /* 0x000a803009007988 */ /* 0x0001e80008000410 */
[----:B------:R-:W-:Y:S04]  /*0d50*/  STS.U16 [R9+UR16+0xe80], R62 ;  /* 0x000e803e09007988 */ /* 0x000fe80008000410 */
[----:B------:R-:W-:Y:S04]  /*0d60*/  STS.U16 [R11+UR16+0x300], R12 ;  /* 0x0003000c0b007988 */ /* 0x000fe80008000410 */
[----:B------:R-:W-:Y:S04]  /*0d70*/  STS.U16 [R11+UR16+0x700], R44 ;  /* 0x0007002c0b007988 */ /* 0x000fe80008000410 */
[----:B------:R-:W-:Y:S04]  /*0d80*/  STS.U16 [R11+UR16+0xb00], R50 ;  /* 0x000b00320b007988 */ /* 0x000fe80008000410 */
[----:B------:R1:W-:Y:S01]  /*0d90*/  STS.U16 [R11+UR16+0xf00], R60 ;  /* 0x000f003c0b007988 */ /* 0x0003e20008000410 */
[----:B------:R-:W-:-:S03]  /*0da0*/  MOV R7, 0xff800000 ;  /* 0xff80000000077802 */ /* 0x000fc60000000f00 */
[----:B------:R2:W-:Y:S01]  /*0db0*/  STS.U16 [R13+UR16+0x380], R28 ;  /* 0x0003801c0d007988 */ /* 0x0005e20008000410 */
[----:B0-----:R-:W-:-:S03]  /*0dc0*/  MOV R48, 0xff800000 ;  /* 0xff80000000307802 */ /* 0x001fc60000000f00 */
[----:B------:R2:W-:Y:S01]  /*0dd0*/  STS.U16 [R13+UR16+0x780], R46 ;  /* 0x0007802e0d007988 */ /* 0x0005e20008000410 */
[----:B------:R-:W-:-:S03]  /*0de0*/  CS2R R56, SRZ ;  /* 0x0000000000387805 */ /* 0x000fc6000001ff00 */
[----:B------:R2:W-:Y:S01]  /*0df0*/  STS.U16 [R13+UR16+0xb80], R52 ;  /* 0x000b80340d007988 */ /* 0x0005e20008000410 */
[----:B------:R-:W-:-:S03]  /*0e00*/  CS2R R58, SRZ ;  /* 0x00000000003a7805 */ /* 0x000fc6000001ff00 */
[----:B------:R2:W-:Y:S01]  /*0e10*/  STS.U16 [R13+UR16+0xf80], R18 ;  /* 0x000f80120d007988 */ /* 0x0005e20008000410 */
[----:B-1----:R-:W-:Y:S02]  /*0e20*/  CS2R R60, SRZ ;  /* 0x00000000003c7805 */ /* 0x002fe4000001ff00 */
[----:B------:R-:W-:Y:S02]  /*0e30*/  CS2R R62, SRZ ;  /* 0x00000000003e7805 */ /* 0x000fe4000001ff00 */
[----:B------:R-:W-:Y:S01]  /*0e40*/  CS2R R64, SRZ ;  /* 0x0000000000407805 */ /* 0x000fe2000001ff00 */
[----:B------:R-:W-:Y:S06]  /*0e50*/  @!P0 BRA `(.L_x_0) ;  /* 0x0000001c00988947 */ /* 0x000fec0003800000 */
[----:B------:R-:W0:Y:S01]  /*0e60*/  LDC.64 R100, c[0x0][0x250] ;  /* 0x00009400ff647b82 */ /* 0x000e220000000a00 */
[----:B------:R-:W-:Y:S01]  /*0e70*/  LOP3.LUT R6, R3, 0x1f, RZ, 0xc0, !PT ;  /* 0x0000001f03067812 */ /* 0x000fe200078ec0ff */
[----:B------:R-:W-:Y:S01]  /*0e80*/  ULDC UR4, c[0x0][0x258] ;  /* 0x0000960000047ab9 */ /* 0x000fe20000000800 */
[----:B------:R-:W-:Y:S01]  /*0e90*/  SHF.R.U32.HI R4, RZ, 0x5, R3 ;  /* 0x00000005ff047819 */ /* 0x000fe20000011603 */
[----:B------:R-:W-:Y:S01]  /*0ea0*/  ULDC.64 UR6, c[0x0][0x218] ;  /* 0x0000860000067ab9 */ /* 0x000fe20000000a00 */
[----:B------:R-:W-:Y:S01]  /*0eb0*/  ISETP.NE.U32.AND P0, PT, R88, RZ, PT ;  /* 0x000000ff5800720c */ /* 0x000fe20003f05070 */
[----:B------:R-:W-:Y:S01]  /*0ec0*/  IMAD R7, R6, UR4, RZ ;  /* 0x0000000406077c24 */ /* 0x000fe2000f8e02ff */
[----:B------:R-:W-:Y:S01]  /*0ed0*/  SGXT.U32 R4, R4, 0x2 ;  /* 0x000000020404781a */ /* 0x000fe20000000000 */
[----:B------:R-:W1:Y:S01]  /*0ee0*/  LDC.64 R98, c[0x0][0x260] ;  /* 0x00009800ff627b82 */ /* 0x000e620000000a00 */
[----:B------:R-:W-:Y:S01]  /*0ef0*/  SEL R12, RZ, 0x90, !P0 ;  /* 0x00000090ff0c7807 */ /* 0x000fe20004000000 */
[----:B------:R-:W-:Y:S01]  /*0f00*/  USHF.R.U32.HI UR12, URZ, 0x4, UR16 ;  /* 0x000000043f0c7899 */ /* 0x000fe20008011610 */
[----:B------:R-:W-:Y:S01]  /*0f10*/  SHF.L.U32 R8, R7, 0x1, RZ ;  /* 0x0000000107087819 */ /* 0x000fe200000006ff */
[----:B------:R-:W-:Y:S01]  /*0f20*/  UMOV UR4, URZ ;  /* 0x0000003f00047c82 */ /* 0x000fe20008000000 */
[----:B------:R-:W-:Y:S01]  /*0f30*/  MOV R107, 0xff800000 ;  /* 0xff800000006b7802 */ /* 0x000fe20000000f00 */
[----:B------:R-:W-:Y:S01]  /*0f40*/  USGXT.U32 UR12, UR12, 0xe ;  /* 0x0000000e0c0c789a */ /* 0x000fe20008000000 */
[----:B------:R-:W-:Y:S01]  /*0f50*/  MOV R103, 0x3f800000 ;  /* 0x3f80000000677802 */ /* 0x000fe20000000f00 */
[----:B------:R-:W3:Y:S01]  /*0f60*/  LDC R14, c[0x0][0x268] ;  /* 0x00009a00ff0e7b82 */ /* 0x000ee20000000800 */
[----:B------:R-:W-:Y:S01]  /*0f70*/  MOV R104, 0x3f800000 ;  /* 0x3f80000000687802 */ /* 0x000fe20000000f00 */
[----:B------:R-:W-:Y:S01]  /*0f80*/  UIADD3 UR8, UP0, UR12, 0x80, URZ ;  /* 0x000000800c087890 */ /* 0x000fe2000ff1e03f */
[----:B------:R-:W-:-:S02]  /*0f90*/  MOV R105, 0x3f800000 ;  /* 0x3f80000000697802 */ /* 0x000fc40000000f00 */
[----:B------:R-:W-:Y:S02]  /*0fa0*/  CS2R R72, SRZ ;  /* 0x0000000000487805 */ /* 0x000fe4000001ff00 */
[----:B------:R-:W-:Y:S01]  /*0fb0*/  MOV R106, 0x3f800000 ;  /* 0x3f800000006a7802 */ /* 0x000fe20000000f00 */
[----:B------:R-:W-:Y:S01]  /*0fc0*/  UIADD3.X UR9, UR4, 0x40000040, URZ, UP0, !UPT ;  /* 0x4000004004097890 */ /* 0x000fe200087fe43f */
[----:B------:R-:W-:Y:S01]  /*0fd0*/  MOV R102, 0xff800000 ;  /* 0xff80000000667802 */ /* 0x000fe20000000f00 */
[----:B0-----:R-:W-:Y:S01]  /*0fe0*/  IMAD R100, R100, UR5, RZ ;  /* 0x0000000564647c24 */ /* 0x001fe2000f8e02ff */
[----:B------:R-:W-:Y:S01]  /*0ff0*/  CS2R R74, SRZ ;  /* 0x00000000004a7805 */ /* 0x000fe2000001ff00 */
[----:B------:R-:W-:Y:S01]  /*1000*/  IMAD R10, R4, R101, RZ ;  /* 0x00000065040a7224 */ /* 0x000fe200078e02ff */
[----:B------:R-:W-:Y:S02]  /*1010*/  CS2R R76, SRZ ;  /* 0x00000000004c7805 */ /* 0x000fe4000001ff00 */
[----:B------:R-:W-:-:S02]  /*1020*/  CS2R R78, SRZ ;  /* 0x00000000004e7805 */ /* 0x000fc4000001ff00 */
[----:B------:R-:W-:Y:S02]  /*1030*/  SHF.L.U32 R3, R100, 0x1, RZ ;  /* 0x0000000164037819 */ /* 0x000fe400000006ff */
[----:B------:R-:W-:Y:S02]  /*1040*/  CS2R R80, SRZ ;  /* 0x0000000000507805 */ /* 0x000fe4000001ff00 */
[----:B------:R-:W-:Y:S01]  /*1050*/  CS2R R82, SRZ ;  /* 0x0000000000527805 */ /* 0x000fe2000001ff00 */
[----:B-1----:R-:W-:Y:S01]  /*1060*/  IMAD R98, R98, UR5, RZ ;  /* 0x0000000562627c24 */ /* 0x002fe2000f8e02ff */
[----:B------:R-:W-:Y:S01]  /*1070*/  IADD3 R89, P1, P2, R8, UR6, R3 ;  /* 0x0000000608597c10 */ /* 0x000fe2000fa3e003 */
[----:B------:R-:W-:Y:S01]  /*1080*/  IMAD.HI R8, R7, 0x2, RZ ;  /* 0x0000000207087827 */ /* 0x000fe200078e02ff */
[----:B------:R-:W-:Y:S02]  /*1090*/  CS2R R84, SRZ ;  /* 0x0000000000547805 */ /* 0x000fe4000001ff00 */
[----:B------:R-:W-:-:S02]  /*10a0*/  CS2R R86, SRZ ;  /* 0x0000000000567805 */ /* 0x000fc4000001ff00 */
[----:B------:R-:W-:Y:S01]  /*10b0*/  CS2R R56, SRZ ;  /* 0x0000000000387805 */ /* 0x000fe2000001ff00 */
[----:B------:R-:W-:Y:S01]  /*10c0*/  IMAD.HI R3, R100, 0x2, RZ ;  /* 0x0000000264037827 */ /* 0x000fe200078e02ff */
[----:B------:R-:W-:Y:S02]  /*10d0*/  LOP3.LUT R100, R12, 0x7e, R5, 0x78, !PT ;  /* 0x0000007e0c647812 */ /* 0x000fe400078e7805 */
[----:B------:R-:W-:Y:S02]  /*10e0*/  CS2R R58, SRZ ;  /* 0x00000000003a7805 */ /* 0x000fe4000001ff00 */
[----:B------:R-:W-:Y:S01]  /*10f0*/  CS2R R60, SRZ ;  /* 0x00000000003c7805 */ /* 0x000fe2000001ff00 */
[----:B------:R-:W-:Y:S01]  /*1100*/  IMAD R7, R6, R99, RZ ;  /* 0x0000006306077224 */ /* 0x000fe200078e02ff */
[C---:B------:R-:W-:Y:S01]  /*1110*/  LEA R6, R101.reuse, R10, 0x2 ;  /* 0x0000000a65067211 */ /* 0x040fe200078e10ff */
[----:B---3--:R-:W-:Y:S01]  /*1120*/  IMAD R5, R4, R14, RZ ;  /* 0x0000000e04057224 */ /* 0x008fe200078e02ff */
[----:B------:R-:W-:Y:S01]  /*1130*/  IADD3.X R15, R8, UR7, R3, P1, P2 ;  /* 0x00000007080f7c10 */ /* 0x000fe20008fe4403 */
[----:B------:R-:W-:Y:S01]  /*1140*/  ULDC.64 UR6, c[0x0][0x220] ;  /* 0x0000880000067ab9 */ /* 0x000fe20000000a00 */
[----:B------:R-:W-:-:S02]  /*1150*/  LEA R8, R101, R6, 0x2 ;  /* 0x0000000665087211 */ /* 0x000fc400078e10ff */
[----:B------:R-:W-:Y:S02]  /*1160*/  CS2R R62, SRZ ;  /* 0x00000000003e7805 */ /* 0x000fe4000001ff00 */
[C---:B------:R-:W-:Y:S01]  /*1170*/  SHF.L.U32 R3, R98.reuse, 0x1, RZ ;  /* 0x0000000162037819 */ /* 0x040fe200000006ff */
[----:B------:R-:W-:Y:S01]  /*1180*/  IMAD.HI R98, R98, 0x2, RZ ;  /* 0x0000000262627827 */ /* 0x000fe200078e02ff */
[----:B------:R-:W-:Y:S02]  /*1190*/  SHF.L.U32 R12, R7, 0x1, RZ ;  /* 0x00000001070c7819 */ /* 0x000fe400000006ff */
[----:B------:R-:W-:Y:S02]  /*11a0*/  CS2R R64, SRZ ;  /* 0x0000000000407805 */ /* 0x000fe4000001ff00 */
[----:B------:R-:W-:Y:S01]  /*11b0*/  LEA R4, R101, R8, 0x2 ;  /* 0x0000000865047211 */ /* 0x000fe200078e10ff */
[----:B------:R-:W-:Y:S01]  /*11c0*/  IMAD.HI R7, R7, 0x2, RZ ;  /* 0x0000000207077827 */ /* 0x000fe200078e02ff */
[----:B------:R-:W-:Y:S01]  /*11d0*/  IADD3 R24, P0, P1, R12, UR6, R3 ;  /* 0x000000060c187c10 */ /* 0x000fe2000f91e003 */
[----:B------:R-:W-:Y:S01]  /*11e0*/  UIADD3 UR6, UR16, 0x2000, URZ ;  /* 0x0000200010067890 */ /* 0x000fe2000fffe03f */
[----:B------:R-:W-:-:S02]  /*11f0*/  LEA R124, P2, R10, R89, 0x1 ;  /* 0x000000590a7c7211 */ /* 0x000fc400078408ff */
[----:B------:R-:W-:Y:S02]  /*1200*/  CS2R R66, SRZ ;  /* 0x0000000000427805 */ /* 0x000fe4000001ff00 */
[C---:B------:R-:W-:Y:S01]  /*1210*/  LEA R12, R101.reuse, R4, 0x2 ;  /* 0x00000004650c7211 */ /* 0x040fe200078e10ff */
[----:B------:R-:W-:Y:S01]  /*1220*/  USHF.R.U32.HI UR6, URZ, 0x4, UR6 ;  /* 0x000000043f067899 */ /* 0x000fe20008011606 */
[----:B------:R-:W-:Y:S02]  /*1230*/  LEA R122, P3, R6, R89, 0x1 ;  /* 0x00000059067a7211 */ /* 0x000fe400078608ff */
[----:B------:R-:W-:Y:S02]  /*1240*/  CS2R R68, SRZ ;  /* 0x0000000000447805 */ /* 0x000fe4000001ff00 */
[----:B------:R-:W-:Y:S01]  /*1250*/  LEA.HI.X.SX32 R125, R10, R15, 0x1, P2 ;  /* 0x0000000f0a7d7211 */ /* 0x000fe200010f0eff */
[----:B------:R-:W-:Y:S01]  /*1260*/  USGXT.U32 UR6, UR6, 0xe ;  /* 0x0000000e0606789a */ /* 0x000fe20008000000 */
[----:B------:R-:W-:-:S02]  /*1270*/  LEA R10, R101, R12, 0x2 ;  /* 0x0000000c650a7211 */ /* 0x000fc400078e10ff */
[----:B------:R-:W-:Y:S02]  /*1280*/  CS2R R70, SRZ ;  /* 0x0000000000467805 */ /* 0x000fe4000001ff00 */
[----:B------:R-:W-:Y:S01]  /*1290*/  LEA.HI.X.SX32 R123, R6, R15, 0x1, P3 ;  /* 0x0000000f067b7211 */ /* 0x000fe200018f0eff */
[----:B------:R-:W-:Y:S01]  /*12a0*/  UMOV UR10, 0xfffffffe ;  /* 0xfffffffe000a7882 */ /* 0x000fe20000000000 */
[C---:B------:R-:W-:Y:S01]  /*12b0*/  LEA R6, R101.reuse, R10, 0x2 ;  /* 0x0000000a65067211 */ /* 0x040fe200078e10ff */
[----:B------:R-:W-:Y:S01]  /*12c0*/  UMOV UR11, 0x7fffffdf ;  /* 0x7fffffdf000b7882 */ /* 0x000fe20000000000 */
[C---:B------:R-:W-:Y:S01]  /*12d0*/  LEA R9, R14.reuse, R5, 0x2 ;  /* 0x000000050e097211 */ /* 0x040fe200078e10ff */
[----:B------:R-:W-:Y:S01]  /*12e0*/  UIADD3.64 UR20, UR8, 0x80, URZ ;  /* 0x0000008008147897 */ /* 0x000fe2000fffe03f */
[----:B------:R-:W-:Y:S01]  /*12f0*/  LEA R3, R101, R6, 0x2 ;  /* 0x0000000665037211 */ /* 0x000fe200078e10ff */
[----:B------:R-:W-:Y:S01]  /*1300*/  UIADD3.64 UR24, UR8, 0x100, URZ ;  /* 0x0000010008187897 */ /* 0x000fe2000fffe03f */
[----:B------:R-:W-:Y:S01]  /*1310*/  LEA R11, R14, R9, 0x2 ;  /* 0x000000090e0b7211 */ /* 0x000fe200078e10ff */
[----:B------:R-:W-:Y:S01]  /*1320*/  ULDC UR17, c[0x0][0x238] ;  /* 0x00008e0000117ab9 */ /* 0x000fe20000000800 */
[-C--:B------:R-:W-:Y:S01]  /*1330*/  LEA R118, P2, R8, R89.reuse, 0x1 ;  /* 0x0000005908767211 */ /* 0x080fe200078408ff */
[----:B------:R-:W-:Y:S01]  /*1340*/  UMOV UR14, UR6 ;  /* 0x00000006000e7c82 */ /* 0x000fe20008000000 */
[-C--:B------:R-:W-:Y:S01]  /*1350*/  LEA R96, P3, R4, R89.reuse, 0x1 ;  /* 0x0000005904607211 */ /* 0x080fe200078608ff */
[----:B------:R-:W-:Y:S01]  /*1360*/  UMOV UR15, 0x80000020 ;  /* 0x80000020000f7882 */ /* 0x000fe20000000000 */
[----:B------:R-:W-:-:S02]  /*1370*/  LEA R88, P5, R3, R89, 0x1 ;  /* 0x0000005903587211 */ /* 0x000fc400078a08ff */
[----:B--2---:R-:W-:Y:S02]  /*1380*/  LEA R13, R14, R11, 0x2 ;  /* 0x0000000b0e0d7211 */ /* 0x004fe400078e10ff */
[-C--:B------:R-:W-:Y:S02]  /*1390*/  LEA.HI.X.SX32 R119, R8, R15.reuse, 0x1, P2 ;  /* 0x0000000f08777211 */ /* 0x080fe400010f0eff */
[----:B------:R-:W-:Y:S02]  /*13a0*/  LEA.HI.X.SX32 R97, R4, R15, 0x1, P3 ;  /* 0x0000000f04617211 */ /* 0x000fe400018f0eff */
[-C--:B------:R-:W-:Y:S02]  /*13b0*/  LEA R94, P2, R12, R89.reuse, 0x1 ;  /* 0x000000590c5e7211 */ /* 0x080fe400078408ff */
[-C--:B------:R-:W-:Y:S02]  /*13c0*/  LEA R92, P3, R10, R89.reuse, 0x1 ;  /* 0x000000590a5c7211 */ /* 0x080fe400078608ff */
[----:B------:R-:W-:-:S02]  /*13d0*/  LEA R90, P4, R6, R89, 0x1 ;  /* 0x00000059065a7211 */ /* 0x000fc400078808ff */
[----:B------:R-:W-:Y:S02]  /*13e0*/  LEA.HI.X.SX32 R89, R3, R15, 0x1, P5 ;  /* 0x0000000f03597211 */ /* 0x000fe400028f0eff */
[C---:B------:R-:W-:Y:S02]  /*13f0*/  LEA R3, R14.reuse, R13, 0x2 ;  /* 0x0000000d0e037211 */ /* 0x040fe400078e10ff */
[----:B------:R-:W-:Y:S01]  /*1400*/  IADD3.X R98, R7, UR7, R98, P0, P1 ;  /* 0x0000000707627c10 */ /* 0x000fe200087e2462 */
[----:B------:R-:W-:Y:S01]  /*1410*/  UMOV UR7, URZ ;  /* 0x0000003f00077c82 */ /* 0x000fe20008000000 */
[C---:B------:R-:W-:Y:S01]  /*1420*/  LEA R22, P0, R5.reuse, R24, 0x1 ;  /* 0x0000001805167211 */ /* 0x040fe200078008ff */
[----:B------:R-:W-:Y:S01]  /*1430*/  UIADD3.64 UR10, UR6, -UR10, URZ ;  /* 0x8000000a060a7297 */ /* 0x000fe2000fffe03f */
[----:B------:R-:W-:Y:S02]  /*1440*/  LEA R4, R14, R3, 0x2 ;  /* 0x000000030e047211 */ /* 0x000fe400078e10ff */
[----:B------:R-:W-:-:S02]  /*1450*/  LEA.HI.X.SX32 R23, R5, R98, 0x1, P0 ;  /* 0x0000006205177211 */ /* 0x000fc400000f0eff */
[----:B------:R-:W-:Y:S02]  /*1460*/  LEA R5, R14, R4, 0x2 ;  /* 0x000000040e057211 */ /* 0x000fe400078e10ff */
[-C--:B------:R-:W-:Y:S02]  /*1470*/  LEA.HI.X.SX32 R95, R12, R15.reuse, 0x1, P2 ;  /* 0x0000000f0c5f7211 */ /* 0x080fe400010f0eff */
[----:B------:R-:W-:Y:S02]  /*1480*/  LEA.HI.X.SX32 R91, R6, R15, 0x1, P4 ;  /* 0x0000000f065b7211 */ /* 0x000fe400020f0eff */
[-C--:B------:R-:W-:Y:S02]  /*1490*/  LEA R20, P1, R9, R24.reuse, 0x1 ;  /* 0x0000001809147211 */ /* 0x080fe400078208ff */
[-C--:B------:R-:W-:Y:S02]  /*14a0*/  LEA R18, P0, R11, R24.reuse, 0x1 ;  /* 0x000000180b127211 */ /* 0x080fe400078008ff */
[----:B------:R-:W-:-:S02]  /*14b0*/  LEA R16, P2, R13, R24, 0x1 ;  /* 0x000000180d107211 */ /* 0x000fc400078408ff */
[----:B------:R-:W-:Y:S02]  /*14c0*/  LEA R6, R14, R5, 0x2 ;  /* 0x000000050e067211 */ /* 0x000fe400078e10ff */
[----:B------:R-:W-:Y:S02]  /*14d0*/  LEA.HI.X.SX32 R93, R10, R15, 0x1, P3 ;  /* 0x0000000f0a5d7211 */ /* 0x000fe400018f0eff */
[-C--:B------:R-:W-:Y:S02]  /*14e0*/  LEA.HI.X.SX32 R21, R9, R98.reuse, 0x1, P1 ;  /* 0x0000006209157211 */ /* 0x080fe400008f0eff */
[-C--:B------:R-:W-:Y:S02]  /*14f0*/  LEA.HI.X.SX32 R19, R11, R98.reuse, 0x1, P0 ;  /* 0x000000620b137211 */ /* 0x080fe400000f0eff */
[----:B------:R-:W-:Y:S02]  /*1500*/  LEA.HI.X.SX32 R17, R13, R98, 0x1, P2 ;  /* 0x000000620d117211 */ /* 0x000fe400010f0eff */
[----:B------:R-:W-:-:S02]  /*1510*/  LEA R14, P0, R3, R24, 0x1 ;  /* 0x00000018030e7211 */ /* 0x000fc400078008ff */
[-C--:B------:R-:W-:Y:S02]  /*1520*/  LEA R12, P1, R4, R24.reuse, 0x1 ;  /* 0x00000018040c7211 */ /* 0x080fe400078208ff */
[-C--:B------:R-:W-:Y:S02]  /*1530*/  LEA R10, P2, R5, R24.reuse, 0x1 ;  /* 0x00000018050a7211 */ /* 0x080fe400078408ff */
[----:B------:R-:W-:Y:S02]  /*1540*/  LEA R8, P3, R6, R24, 0x1 ;  /* 0x0000001806087211 */ /* 0x000fe400078608ff */
[-C--:B------:R-:W-:Y:S02]  /*1550*/  LEA.HI.X.SX32 R15, R3, R98.reuse, 0x1, P0 ;  /* 0x00000062030f7211 */ /* 0x080fe400000f0eff */
[-C--:B------:R-:W-:Y:S02]  /*1560*/  LEA.HI.X.SX32 R13, R4, R98.reuse, 0x1, P1 ;  /* 0x00000062040d7211 */ /* 0x080fe400008f0eff */
[----:B------:R-:W-:-:S02]  /*1570*/  LEA.HI.X.SX32 R11, R5, R98, 0x1, P2 ;  /* 0x00000062050b7211 */ /* 0x000fc400010f0eff */
[----:B------:R-:W-:Y:S02]  /*1580*/  LEA.HI.X.SX32 R9, R6, R98, 0x1, P3 ;  /* 0x0000006206097211 */ /* 0x000fe400018f0eff */
[----:B------:R-:W-:Y:S02]  /*1590*/  MOV R5, RZ ;  /* 0x000000ff00057202 */ /* 0x000fe40000000f00 */
[----:B------:R-:W-:Y:S02]  /*15a0*/  MOV R98, RZ ;  /* 0x000000ff00627202 */ /* 0x000fe40000000f00 */
[----:B------:R-:W-:Y:S02]  /*15b0*/  MOV R3, 0xff800000 ;  /* 0xff80000000037802 */ /* 0x000fe40000000f00 */
[----:B------:R-:W-:Y:S02]  /*15c0*/  MOV R4, 0xff800000 ;  /* 0xff80000000047802 */ /* 0x000fe40000000f00 */
[----:B------:R-:W-:-:S07]  /*15d0*/  LOP3.LUT R6, R100, 0x20, RZ, 0x3c, !PT ;  /* 0x0000002064067812 */ /* 0x000fce00078e3cff */
.L_x_1:
[----:B------:R-:W-:-:S04]  /*15e0*/  IMAD.WIDE R24, R5, 0x2, R124 ;  /* 0x0000000205187825 */ /* 0x000fc800078e027c */
[C---:B------:R-:W-:Y:S01]  /*15f0*/  IMAD.WIDE R28, R5.reuse, 0x2, R118 ;  /* 0x00000002051c7825 */ /* 0x040fe200078e0276 */
[----:B------:R0:W2:Y:S03]  /*1600*/  LDG.E.U16 R7, desc[UR18][R24.64] ;  /* 0x0000001218077981 */ /* 0x0000a6000c1e1500 */
[C---:B------:R-:W-:Y:S02]  /*1610*/  IMAD.WIDE R32, R5.reuse, 0x2, R94 ;  /* 0x0000000205207825 */ /* 0x040fe400078e025e */
[----:B------:R-:W3:Y:S02]  /*1620*/  LDG.E.U16 R29, desc[UR18][R28.64] ;  /* 0x000000121c1d7981 */ /* 0x000ee4000c1e1500 */
[C---:B------:R-:W-:Y:S02]  /*1630*/  IMAD.WIDE R36, R5.reuse, 0x2, R90 ;  /* 0x0000000205247825 */ /* 0x040fe400078e025a */
[----:B------:R-:W4:Y:S02]  /*1640*/  LDG.E.U16 R33, desc[UR18][R32.64] ;  /* 0x0000001220217981 */ /* 0x000f24000c1e1500 */
[----:B------:R-:W-:-:S02]  /*1650*/  IMAD.WIDE R26, R5, 0x2, R122 ;  /* 0x00000002051a7825 */ /* 0x000fc400078e027a */
[----:B------:R-:W5:Y:S02]  /*1660*/  LDG.E.U16 R37, desc[UR18][R36.64] ;  /* 0x0000001224257981 */ /* 0x000f64000c1e1500 */
[C---:B------:R-:W-:Y:S02]  /*1670*/  IMAD.WIDE R30, R5.reuse, 0x2, R96 ;  /* 0x00000002051e7825 */ /* 0x040fe400078e0260 */
[----:B------:R-:W5:Y:S02]  /*1680*/  LDG.E.U16 R27, desc[UR18][R26.64] ;  /* 0x000000121a1b7981 */ /* 0x000f64000c1e1500 */
[C---:B------:R-:W-:Y:S02]  /*1690*/  IMAD.WIDE R34, R5.reuse, 0x2, R92 ;  /* 0x0000000205227825 */ /* 0x040fe400078e025c */
[----:B------:R-:W5:Y:S02]  /*16a0*/  LDG.E.U16 R31, desc[UR18][R30.64] ;  /* 0x000000121e1f7981 */ /* 0x000f64000c1e1500 */
[----:B0-----:R-:W-:-:S02]  /*16b0*/  IMAD.WIDE R24, R5, 0x2, R88 ;  /* 0x0000000205187825 */ /* 0x001fc400078e0258 */
[----:B------:R-:W5:Y:S04]  /*16c0*/  LDG.E.U16 R35, desc[UR18][R34.64] ;  /* 0x0000001222237981 */ /* 0x000f68000c1e1500 */
[----:B------:R-:W5:Y:S01]  /*16d0*/  LDG.E.U16 R121, desc[UR18][R24.64] ;  /* 0x0000001218797981 */ /* 0x000f62000c1e1500 */
[----:B------:R-:W-:Y:S01]  /*16e0*/  BAR.SYNC.DEFER_BLOCKING 0x0 ;  /* 0x0000000000007b1d */ /* 0x000fe20000010000 */
[----:B------:R-:W-:-:S04]  /*16f0*/  IMAD.WIDE R108, R98, 0x2, R22 ;  /* 0x00000002626c7825 */ /* 0x000fc800078e0216 */
[----:B------:R-:W-:-:S04]  /*1700*/  IMAD.WIDE R110, R98, 0x2, R18 ;  /* 0x00000002626e7825 */ /* 0x000fc800078e0212 */
[----:B------:R-:W-:-:S04]  /*1710*/  IMAD.WIDE R112, R98, 0x2, R10 ;  /* 0x0000000262707825 */ /* 0x000fc800078e020a */
[----:B------:R-:W-:Y:S01]  /*1720*/  IMAD.WIDE R116, R98, 0x2, R14 ;  /* 0x0000000262747825 */ /* 0x000fe200078e020e */
[----:B------:R-:W-:Y:S01]  /*1730*/  UMOV UR13, 0x40000040 ;  /* 0x40000040000d7882 */ /* 0x000fe20000000000 */
[----:B------:R-:W-:Y:S01]  /*1740*/  UMOV UR22, UR14 ;  /* 0x0000000e00167c82 */ /* 0x000fe20008000000 */
[----:B------:R-:W-:Y:S01]  /*1750*/  UMOV UR23, UR15 ;  /* 0x0000000f00177c82 */ /* 0x000fe20008000000 */
[----:B--2---:R0:W-:Y:S04]  /*1760*/  STS.U16 [R100+UR16+0x2000], R7 ;  /* 0x0020000764007988 */ /* 0x0041e80008000410 */
[----:B---3--:R-:W-:Y:S04]  /*1770*/  STS.U16 [R100+UR16+0x2200], R29 ;  /* 0x0022001d64007988 */ /* 0x008fe80008000410 */
[----:B----4-:R-:W-:Y:S04]  /*1780*/  STS.U16 [R100+UR16+0x2400], R33 ;  /* 0x0024002164007988 */ /* 0x010fe80008000410 */
[----:B-----5:R-:W-:Y:S04]  /*1790*/  STS.U16 [R100+UR16+0x2600], R37 ;  /* 0x0026002564007988 */ /* 0x020fe80008000410 */
[----:B------:R-:W-:Y:S04]  /*17a0*/  STS.U16 [R6+UR16+0x2100], R27 ;  /* 0x0021001b06007988 */ /* 0x000fe80008000410 */
[----:B------:R-:W-:Y:S04]  /*17b0*/  STS.U16 [R6+UR16+0x2300], R31 ;  /* 0x0023001f06007988 */ /* 0x000fe80008000410 */
[----:B------:R1:W-:Y:S04]  /*17c0*/  STS.U16 [R6+UR16+0x2500], R35 ;  /* 0x0025002306007988 */ /* 0x0003e80008000410 */
[----:B------:R2:W-:Y:S01]  /*17d0*/  STS.U16 [R6+UR16+0x2700], R121 ;  /* 0x0027007906007988 */ /* 0x0005e20008000410 */
[----:B------:R3:W-:Y:S06]  /*17e0*/  MEMBAR.ALL.CTA ;  /* 0x0000000000007992 */ /* 0x0007ec0000008000 */
[----:B---3--:R-:W3:Y:S02]  /*17f0*/  FENCE.VIEW.ASYNC.S ;  /* 0x00000000000073c6 */ /* 0x008ee40000000000 */
[----:B---3--:R-:W-:Y:S06]  /*1800*/  BAR.SYNC.DEFER_BLOCKING 0x0 ;  /* 0x0000000000007b1d */ /* 0x008fec0000010000 */
[----:B0-----:R-:W3:Y:S04]  /*1810*/  LDG.E.U16 R7, desc[UR18][R108.64] ;  /* 0x000000126c077981 */ /* 0x001ee8000c1e1500 */
[----:B------:R0:W4:Y:S04]  /*1820*/  LDG.E.U16 R114, desc[UR18][R110.64] ;  /* 0x000000126e727981 */ /* 0x000128000c1e1500 */
[----:B------:R5:W4:Y:S04]  /*1830*/  LDG.E.U16 R115, desc[UR18][R112.64] ;  /* 0x0000001270737981 */ /* 0x000b28000c1e1500 */
[----:B------:R-:W4:Y:S01]  /*1840*/  LDG.E.U16 R116, desc[UR18][R116.64] ;  /* 0x0000001274747981 */ /* 0x000f22000c1e1500 */
[----:B-1----:R-:W-:-:S06]  /*1850*/  WARPGROUP.ARRIVE ;  /* 0x00000000000079c5 */ /* 0x002fcc0000000000 */
[----:B------:R-:W-:Y:S01]  /*1860*/  HGMMA.64x32x16.F32.BF16 R40, gdesc[UR12].tnspA, RZ, !UPT ;  /* 0x206000000c2879f0 */ /* 0x000fe2000c7018ff */
[C---:B0-----:R-:W-:Y:S01]  /*1870*/  IMAD.WIDE R110, R98.reuse, 0x2, R16 ;  /* 0x00000002626e7825 */ /* 0x041fe200078e0210 */
[----:B------:R-:W-:Y:S01]  /*1880*/  UMOV UR26, UR10 ;  /* 0x0000000a001a7c82 */ /* 0x000fe20008000000 */
[----:B------:R-:W-:Y:S02]  /*1890*/  UMOV UR27, UR11 ;  /* 0x0000000b001b7c82 */ /* 0x000fe40008000000 */
[C---:B-----5:R-:W-:Y:S02]  /*18a0*/  IMAD.WIDE R112, R98.reuse, 0x2, R12 ;  /* 0x0000000262707825 */ /* 0x060fe400078e020c */
[----:B------:R-:W5:Y:S02]  /*18b0*/  LDG.E.U16 R110, desc[UR18][R110.64] ;  /* 0x000000126e6e7981 */ /* 0x000f64000c1e1500 */
[----:B--2---:R-:W-:-:S05]  /*18c0*/  IMAD.WIDE R120, R98, 0x2, R20 ;  /* 0x0000000262787825 */ /* 0x004fca00078e0214 */
[----:B------:R-:W2:Y:S04]  /*18d0*/  LDG.E.U16 R109, desc[UR18][R120.64] ;  /* 0x00000012786d7981 */ /* 0x000ea8000c1e1500 */
[----:B------:R0:W5:Y:S01]  /*18e0*/  LDG.E.U16 R111, desc[UR18][R112.64] ;  /* 0x00000012706f7981 */ /* 0x000162000c1e1500 */
[----:B------:R-:W-:Y:S04]  /*18f0*/  HGMMA.64x32x16.F32.BF16 R40, gdesc[UR8].tnspA, R40 ;  /* 0x20600000082879f0 */ /* 0x000fe80008701828 */
[----:B------:R-:W-:Y:S01]  /*1900*/  HGMMA.64x32x16.F32.BF16 R24, gdesc[UR20].tnspA, RZ, !UPT ;  /* 0x20600000141879f0 */ /* 0x000fe2000c7018ff */
[----:B0-----:R-:W-:-:S05]  /*1910*/  IMAD.WIDE R112, R98, 0x2, R8 ;  /* 0x0000000262707825 */ /* 0x001fca00078e0208 */
[----:B------:R0:W5:Y:S01]  /*1920*/  LDG.E.U16 R108, desc[UR18][R112.64] ;  /* 0x00000012706c7981 */ /* 0x000162000c1e1500 */
[----:B------:R-:W-:Y:S03]  /*1930*/  HGMMA.64x32x16.F32.BF16 R24, gdesc[UR24].tnspA, R24, gsb0 ;  /* 0x20600000181879f0 */ /* 0x000fe60008001818 */
[----:B------:R-:W-:Y:S02]  /*1940*/  WARPGROUP.DEPBAR.LE gsb0, 0x0 ;  /* 0x00008000000079c5 */ /* 0x000fe40000010000 */
[----:B------:R-:W-:Y:S01]  /*1950*/  BAR.SYNC.DEFER_BLOCKING 0x0 ;  /* 0x0000000000007b1d */ /* 0x000fe20000010000 */
[----:B------:R-:W-:Y:S01]  /*1960*/  FMUL R117, R40, UR17 ;  /* 0x0000001128757c20 */ /* 0x000fe20008400000 */
[----:B------:R-:W-:-:S05]  /*1970*/  FMUL R120, R41, UR17 ;  /* 0x0000001129787c20 */ /* 0x000fca0008400000 */
[----:B------:R-:W-:Y:S01]  /*1980*/  FMNMX R120, R117, R120, !PT ;  /* 0x0000007875787209 */ /* 0x000fe20007800000 */
[----:B------:R-:W-:-:S05]  /*1990*/  FMUL R117, R44, UR17 ;  /* 0x000000112c757c20 */ /* 0x000fca0008400000 */
[----:B------:R-:W-:Y:S01]  /*19a0*/  FMNMX R120, R117, R120, !PT ;  /* 0x0000007875787209 */ /* 0x000fe20007800000 */
[----:B------:R-:W-:Y:S01]  /*19b0*/  FMUL R117, R45, UR17 ;  /* 0x000000112d757c20 */ /* 0x000fe20008400000 */
[----:B0-----:R-:W-:-:S04]  /*19c0*/  FMUL R112, R48, UR17 ;  /* 0x0000001130707c20 */ /* 0x001fc80008400000 */
[----:B------:R-:W-:-:S04]  /*19d0*/  FMNMX R117, R117, R120, !PT ;  /* 0x0000007875757209 */ /* 0x000fc80007800000 */
[----:B------:R-:W-:Y:S01]  /*19e0*/  FMNMX R112, R112, R117, !PT ;  /* 0x0000007570707209 */ /* 0x000fe20007800000 */
[----:B------:R-:W-:Y:S01]  /*19f0*/  FMUL R113, R42, UR17 ;  /* 0x000000112a717c20 */ /* 0x000fe20008400000 */
[----:B---3--:R0:W-:Y:S02]  /*1a00*/  STS.U16 [R100+UR16+0x2000], R7 ;  /* 0x0020000764007988 */ /* 0x0081e40008000410 */
[----:B0-----:R-:W-:-:S05]  /*1a10*/  FMUL R7, R49, UR17 ;  /* 0x0000001131077c20 */ /* 0x001fca0008400000 */
[----:B------:R-:W-:Y:S01]  /*1a20*/  FMNMX R112, R7, R112, !PT ;  /* 0x0000007007707209 */ /* 0x000fe20007800000 */
[----:B------:R-:W-:-:S05]  /*1a30*/  FMUL R7, R52, UR17 ;  /* 0x0000001134077c20 */ /* 0x000fca0008400000 */
[----:B------:R-:W-:Y:S01]  /*1a40*/  FMNMX R112, R7, R112, !PT ;  /* 0x0000007007707209 */ /* 0x000fe20007800000 */
[----:B------:R-:W-:Y:S01]  /*1a50*/  FMUL R7, R53, UR17 ;  /* 0x0000001135077c20 */ /* 0x000fe20008400000 */
[----:B----4-:R0:W-:Y:S04]  /*1a60*/  STS.U16 [R100+UR16+0x2200], R114 ;  /* 0x0022007264007988 */ /* 0x0101e80008000410 */
[----:B------:R-:W-:Y:S01]  /*1a70*/  FMNMX R7, R7, R112, !PT ;  /* 0x0000007007077209 */ /* 0x000fe20007800000 */
[----:B0-----:R-:W-:-:S04]  /*1a80*/  FMUL R114, R43, UR17 ;  /* 0x000000112b727c20 */ /* 0x001fc80008400000 */
[----:B------:R-:W0:Y:S01]  /*1a90*/  SHFL.BFLY PT, R112, R7, 0x2, 0x1f ;  /* 0x0c401f0007707f89 */ /* 0x000e2200000e0000 */
[----:B------:R-:W-:Y:S01]  /*1aa0*/  FMNMX R114, R113, R114, !PT ;  /* 0x0000007271727209 */ /* 0x000fe20007800000 */
[----:B------:R-:W-:-:S05]  /*1ab0*/  FMUL R113, R46, UR17 ;  /* 0x000000112e717c20 */ /* 0x000fca0008400000 */
[----:B------:R-:W-:Y:S01]  /*1ac0*/  FMNMX R114, R113, R114, !PT ;  /* 0x0000007271727209 */ /* 0x000fe20007800000 */
[----:B------:R-:W-:-:S05]  /*1ad0*/  FMUL R113, R47, UR17 ;  /* 0x000000112f717c20 */ /* 0x000fca0008400000 */
[----:B------:R-:W-:Y:S01]  /*1ae0*/  FMNMX R114, R113, R114, !PT ;  /* 0x0000007271727209 */ /* 0x000fe20007800000 */
[----:B------:R-:W-:-:S05]  /*1af0*/  FMUL R113, R50, UR17 ;  /* 0x0000001132717c20 */ /* 0x000fca0008400000 */
[----:B------:R-:W-:Y:S01]  /*1b00*/  FMNMX R114, R113, R114, !PT ;  /* 0x0000007271727209 */ /* 0x000fe20007800000 */
[----:B------:R-:W-:Y:S01]  /*1b10*/  FMUL R113, R51, UR17 ;  /* 0x0000001133717c20 */ /* 0x000fe20008400000 */
[----:B0-----:R-:W-:-:S04]  /*1b20*/  FMNMX R112, R7, R112, !PT ;  /* 0x0000007007707209 */ /* 0x001fc80007800000 */
[----:B------:R-:W-:Y:S01]  /*1b30*/  FMNMX R114, R113, R114, !PT ;  /* 0x0000007271727209 */ /* 0x000fe20007800000 */
[----:B------:R-:W-:Y:S01]  /*1b40*/  FMUL R113, R54, UR17 ;  /* 0x0000001136717c20 */ /* 0x000fe20008400000 */
[----:B------:R-:W0:Y:S04]  /*1b50*/  SHFL.BFLY PT, R7, R112, 0x1, 0x1f ;  /* 0x0c201f0070077f89 */ /* 0x000e2800000e0000 */
[----:B------:R1:W-:Y:S04]  /*1b60*/  STS.U16 [R100+UR16+0x2600], R115 ;  /* 0x0026007364007988 */ /* 0x0003e80008000410 */
[----:B------:R3:W-:Y:S01]  /*1b70*/  STS.U16 [R100+UR16+0x2400], R116 ;  /* 0x0024007464007988 */ /* 0x0007e20008000410 */
[----:B-1----:R-:W-:Y:S01]  /*1b80*/  FMNMX R115, R113, R114, !PT ;  /* 0x0000007271737209 */ /* 0x002fe20007800000 */
[----:B------:R-:W-:Y:S01]  /*1b90*/  FMUL R113, R24, UR17 ;  /* 0x0000001118717c20 */ /* 0x000fe20008400000 */
[----:B------:R-:W-:Y:S01]  /*1ba0*/  FMUL R114, R25, UR17 ;  /* 0x0000001119727c20 */ /* 0x000fe20008400000 */
[----:B---3--:R-:W-:-:S04]  /*1bb0*/  FMUL R116, R55, UR17 ;  /* 0x0000001137747c20 */ /* 0x008fc80008400000 */
[----:B------:R-:W-:Y:S01]  /*1bc0*/  FMNMX R114, R113, R114, !PT ;  /* 0x0000007271727209 */ /* 0x000fe20007800000 */
[----:B------:R-:W-:Y:S01]  /*1bd0*/  FMUL R113, R28, UR17 ;  /* 0x000000111c717c20 */ /* 0x000fe20008400000 */
[----:B------:R-:W-:-:S04]  /*1be0*/  FMNMX R116, R116, R115, !PT ;  /* 0x0000007374747209 */ /* 0x000fc80007800000 */
[----:B------:R-:W-:Y:S02]  /*1bf0*/  FMNMX R115, R113, R114, !PT ;  /* 0x0000007271737209 */ /* 0x000fe40007800000 */
[----:B------:R-:W1:Y:S01]  /*1c00*/  SHFL.BFLY PT, R113, R116, 0x2, 0x1f ;  /* 0x0c401f0074717f89 */ /* 0x000e6200000e0000 */
[----:B0-----:R-:W-:Y:S01]  /*1c10*/  FMNMX R114, R112, R7, !PT ;  /* 0x0000000770727209 */ /* 0x001fe20007800000 */
[----:B------:R-:W-:-:S03]  /*1c20*/  FMUL R112, R29, UR17 ;  /* 0x000000111d707c20 */ /* 0x000fc60008400000 */
[----:B------:R-:W-:Y:S02]  /*1c30*/  FMNMX R7, R114, R107, !PT ;  /* 0x0000006b72077209 */ /* 0x000fe40007800000 */
[----:B------:R-:W-:Y:S01]  /*1c40*/  FMNMX R115, R112, R115, !PT ;  /* 0x0000007370737209 */ /* 0x000fe20007800000 */
[----:B------:R-:W-:Y:S02]  /*1c50*/  FMUL R112, R32, UR17 ;  /* 0x0000001120707c20 */ /* 0x000fe40008400000 */
[----:B------:R-:W-:-:S03]  /*1c60*/  FFMA R40, R40, UR17, -R7 ;  /* 0x0000001128287c23 */ /* 0x000fc60008000807 */
[----:B------:R-:W-:Y:S01]  /*1c70*/  FMNMX R115, R112, R115, !PT ;  /* 0x0000007370737209 */ /* 0x000fe20007800000 */
[----:B------:R-:W-:Y:S01]  /*1c80*/  FMUL R112, R40, 1.4426950216293334961 ;  /* 0x3fb8aa3b28707820 */ /* 0x000fe20000400000 */
[----:B------:R-:W-:Y:S01]  /*1c90*/  FMUL R40, R33, UR17 ;  /* 0x0000001121287c20 */ /* 0x000fe20008400000 */
[--C-:B------:R-:W-:Y:S01]  /*1ca0*/  FFMA R45, R45, UR17, -R7.reuse ;  /* 0x000000112d2d7c23 */ /* 0x100fe20008000807 */
[----:B------:R-:W-:-:S03]  /*1cb0*/  FFMA R41, R41, UR17, -R7 ;  /* 0x0000001129297c23 */ /* 0x000fc60008000807 */
[----:B------:R-:W-:Y:S02]  /*1cc0*/  FMNMX R40, R40, R115, !PT ;  /* 0x0000007328287209 */ /* 0x000fe40007800000 */
[----:B-1----:R-:W-:Y:S01]  /*1cd0*/  FMNMX R116, R116, R113, !PT ;  /* 0x0000007174747209 */ /* 0x002fe20007800000 */
[----:B------:R-:W-:Y:S01]  /*1ce0*/  FMUL R115, R45, 1.4426950216293334961 ;  /* 0x3fb8aa3b2d737820 */ /* 0x000fe20000400000 */
[----:B------:R-:W-:-:S03]  /*1cf0*/  FMUL R117, R41, 1.4426950216293334961 ;  /* 0x3fb8aa3b29757820 */ /* 0x000fc60000400000 */
[----:B------:R-:W0:Y:S01]  /*1d00*/  SHFL.BFLY PT, R45, R116, 0x1, 0x1f ;  /* 0x0c201f00742d7f89 */ /* 0x000e2200000e0000 */
[----:B------:R-:W-:Y:S01]  /*1d10*/  FMUL R41, R36, UR17 ;  /* 0x0000001124297c20 */ /* 0x000fe20008400000 */
[----:B------:R-:W-:-:S04]  /*1d20*/  FFMA R44, R44, UR17, -R7 ;  /* 0x000000112c2c7c23 */ /* 0x000fc80008000807 */
[----:B------:R-:W-:Y:S01]  /*1d30*/  FMNMX R40, R41, R40, !PT ;  /* 0x0000002829287209 */ /* 0x000fe20007800000 */
[----:B------:R-:W-:Y:S01]  /*1d40*/  FMUL R41, R37, UR17 ;  /* 0x0000001125297c20 */ /* 0x000fe20008400000 */
[----:B------:R-:W-:Y:S01]  /*1d50*/  FMUL R114, R44, 1.4426950216293334961 ;  /* 0x3fb8aa3b2c727820 */ /* 0x000fe20000400000 */
[--C-:B------:R-:W-:Y:S01]  /*1d60*/  FFMA R44, R49, UR17, -R7.reuse ;  /* 0x00000011312c7c23 */ /* 0x100fe20008000807 */
[--C-:B------:R-:W-:Y:S01]  /*1d70*/  FFMA R48, R48, UR17, -R7.reuse ;  /* 0x0000001130307c23 */ /* 0x100fe20008000807 */
[----:B------:R1:W-:Y:S01]  /*1d80*/  MUFU.EX2 R113, R117 ;  /* 0x0000007500717308 */ /* 0x0003e20000000800 */
[----:B------:R-:W-:Y:S01]  /*1d90*/  FMNMX R49, R41, R40, !PT ;  /* 0x0000002829317209 */ /* 0x000fe20007800000 */
[----:B------:R-:W-:Y:S01]  /*1da0*/  FMUL R41, R44, 1.4426950216293334961 ;  /* 0x3fb8aa3b2c297820 */ /* 0x000fe20000400000 */
[----:B------:R-:W-:Y:S01]  /*1db0*/  FMUL R44, R26, UR17 ;  /* 0x000000111a2c7c20 */ /* 0x000fe20008400000 */
[----:B------:R-:W-:Y:S01]  /*1dc0*/  FMUL R120, R48, 1.4426950216293334961 ;  /* 0x3fb8aa3b30787820 */ /* 0x000fe20000400000 */
[--C-:B------:R-:W-:Y:S01]  /*1dd0*/  FFMA R48, R52, UR17, -R7.reuse ;  /* 0x0000001134307c23 */ /* 0x100fe20008000807 */
[----:B-1----:R-:W-:Y:S01]  /*1de0*/  FMUL R117, R27, UR17 ;  /* 0x000000111b757c20 */ /* 0x002fe20008400000 */
[----:B------:R-:W-:-:S04]  /*1df0*/  FFMA R53, R53, UR17, -R7 ;  /* 0x0000001135357c23 */ /* 0x000fc80008000807 */
[----:B------:R-:W-:Y:S01]  /*1e00*/  FMNMX R52, R44, R117, !PT ;  /* 0x000000752c347209 */ /* 0x000fe20007800000 */
[----:B------:R-:W-:Y:S01]  /*1e10*/  FMUL R44, R48, 1.4426950216293334961 ;  /* 0x3fb8aa3b302c7820 */ /* 0x000fe20000400000 */
[----:B0-----:R-:W-:Y:S01]  /*1e20*/  FMNMX R48, R116, R45, !PT ;  /* 0x0000002d74307209 */ /* 0x001fe20007800000 */
[----:B------:R-:W-:Y:S01]  /*1e30*/  FMUL R45, R53, 1.4426950216293334961 ;  /* 0x3fb8aa3b352d7820 */ /* 0x000fe20000400000 */
[----:B------:R-:W-:Y:S01]  /*1e40*/  FADD R53, -R7, R107 ;  /* 0x0000006b07357221 */ /* 0x000fe20000000100 */
[----:B------:R-:W0:Y:S01]  /*1e50*/  SHFL.BFLY PT, R116, R49, 0x2, 0x1f ;  /* 0x0c401f0031747f89 */ /* 0x000e2200000e0000 */
[----:B------:R-:W-:Y:S02]  /*1e60*/  FMNMX R48, R48, R3, !PT ;  /* 0x0000000330307209 */ /* 0x000fe40007800000 */
[----:B------:R-:W-:Y:S01]  /*1e70*/  FMUL R117, R53, 1.4426950216293334961 ;  /* 0x3fb8aa3b35757820 */ /* 0x000fe20000400000 */
[----:B------:R-:W-:Y:S01]  /*1e80*/  FMUL R53, R30, UR17 ;  /* 0x000000111e357c20 */ /* 0x000fe20008400000 */
[----:B------:R1:W-:Y:S01]  /*1e90*/  MUFU.EX2 R40, R120 ;  /* 0x0000007800287308 */ /* 0x0003e20000000800 */
[----:B------:R-:W-:-:S03]  /*1ea0*/  FFMA R107, R42, UR17, -R48 ;  /* 0x000000112a6b7c23 */ /* 0x000fc60008000830 */
[----:B-1----:R-:W-:Y:S01]  /*1eb0*/  FMNMX R120, R53, R52, !PT ;  /* 0x0000003435787209 */ /* 0x002fe20007800000 */
[----:B------:R-:W-:Y:S01]  /*1ec0*/  FMUL R53, R31, UR17 ;  /* 0x000000111f357c20 */ /* 0x000fe20008400000 */
[----:B------:R-:W-:Y:S01]  /*1ed0*/  FMUL R52, R107, 1.4426950216293334961 ;  /* 0x3fb8aa3b6b347820 */ /* 0x000fe20000400000 */
[----:B------:R-:W-:-:S03]  /*1ee0*/  FFMA R107, R43, UR17, -R48 ;  /* 0x000000112b6b7c23 */ /* 0x000fc60008000830 */
[----:B------:R-:W-:Y:S01]  /*1ef0*/  FMNMX R43, R53, R120, !PT ;  /* 0x00000078352b7209 */ /* 0x000fe20007800000 */
[--C-:B------:R-:W-:Y:S01]  /*1f00*/  FFMA R53, R46, UR17, -R48.reuse ;  /* 0x000000112e357c23 */ /* 0x100fe20008000830 */
[----:B------:R-:W-:Y:S01]  /*1f10*/  FMUL R46, R34, UR17 ;  /* 0x00000011222e7c20 */ /* 0x000fe20008400000 */
[----:B------:R-:W-:-:S04]  /*1f20*/  FFMA R47, R47, UR17, -R48 ;  /* 0x000000112f2f7c23 */ /* 0x000fc80008000830 */
[----:B------:R-:W-:Y:S01]  /*1f30*/  FMNMX R43, R46, R43, !PT ;  /* 0x0000002b2e2b7209 */ /* 0x000fe20007800000 */
[----:B------:R-:W-:Y:S01]  /*1f40*/  FMUL R46, R35, UR17 ;  /* 0x00000011232e7c20 */ /* 0x000fe20008400000 */
[----:B------:R1:W-:Y:S01]  /*1f50*/  MUFU.EX2 R42, R117 ;  /* 0x00000075002a7308 */ /* 0x0003e20000000800 */
[----:B0-----:R-:W-:Y:S01]  /*1f60*/  FMNMX R49, R49, R116, !PT ;  /* 0x0000007431317209 */ /* 0x001fe20007800000 */
[--C-:B------:R-:W-:Y:S01]  /*1f70*/  FFMA R50, R50, UR17, -R48.reuse ;  /* 0x0000001132327c23 */ /* 0x100fe20008000830 */
[----:B------:R-:W-:Y:S01]  /*1f80*/  FFMA R51, R51, UR17, -R48 ;  /* 0x0000001133337c23 */ /* 0x000fe20008000830 */
[----:B-1----:R-:W-:Y:S01]  /*1f90*/  FMUL R117, R47, 1.4426950216293334961 ;  /* 0x3fb8aa3b2f757820 */ /* 0x002fe20000400000 */
[----:B------:R-:W-:Y:S01]  /*1fa0*/  FMNMX R47, R46, R43, !PT ;  /* 0x0000002b2e2f7209 */ /* 0x000fe20007800000 */
[----:B------:R-:W-:Y:S01]  /*1fb0*/  FMUL R46, R38, UR17 ;  /* 0x00000011262e7c20 */ /* 0x000fe20008400000 */
[----:B------:R-:W0:Y:S01]  /*1fc0*/  SHFL.BFLY PT, R120, R49, 0x1, 0x1f ;  /* 0x0c201f0031787f89 */ /* 0x000e2200000e0000 */
[----:B------:R-:W-:-:S03]  /*1fd0*/  FMUL R43, R50, 1.4426950216293334961 ;  /* 0x3fb8aa3b322b7820 */ /* 0x000fc60000400000 */
[----:B------:R-:W-:Y:S01]  /*1fe0*/  FMNMX R50, R46, R47, !PT ;  /* 0x0000002f2e327209 */ /* 0x000fe20007800000 */
[----:B------:R-:W-:Y:S01]  /*1ff0*/  FMUL R46, R51, 1.4426950216293334961 ;  /* 0x3fb8aa3b332e7820 */ /* 0x000fe20000400000 */
[----:B------:R-:W-:Y:S01]  /*2000*/  FMUL R51, R39, UR17 ;  /* 0x0000001127337c20 */ /* 0x000fe20008400000 */
[----:B------:R-:W-:-:S04]  /*2010*/  FFMA R54, R54, UR17, -R48 ;  /* 0x0000001136367c23 */ /* 0x000fc80008000830 */
[----:B------:R-:W-:Y:S01]  /*2020*/  FMNMX R51, R51, R50, !PT ;  /* 0x0000003233337209 */ /* 0x000fe20007800000 */
[----:B------:R-:W-:-:S04]  /*2030*/  FMUL R47, R54, 1.4426950216293334961 ;  /* 0x3fb8aa3b362f7820 */ /* 0x000fc80000400000 */
[----:B------:R-:W1:Y:S01]  /*2040*/  SHFL.BFLY PT, R54, R51, 0x2, 0x1f ;  /* 0x0c401f0033367f89 */ /* 0x000e6200000e0000 */
[----:B0-----:R-:W-:-:S04]  /*2050*/  FMNMX R49, R49, R120, !PT ;  /* 0x0000007831317209 */ /* 0x001fc80007800000 */
[----:B------:R-:W-:Y:S01]  /*2060*/  FMNMX R49, R49, R4, !PT ;  /* 0x0000000431317209 */ /* 0x000fe20007800000 */
[----:B------:R-:W-:-:S04]  /*2070*/  FMUL R53, R53, 1.4426950216293334961 ;  /* 0x3fb8aa3b35357820 */ /* 0x000fc80000400000 */
[--C-:B------:R-:W-:Y:S01]  /*2080*/  FFMA R25, R25, UR17, -R49.reuse ;  /* 0x0000001119197c23 */ /* 0x100fe20008000831 */
[--C-:B------:R-:W-:Y:S01]  /*2090*/  FFMA R24, R24, UR17, -R49.reuse ;  /* 0x0000001118187c23 */ /* 0x100fe20008000831 */
[----:B------:R0:W-:Y:S03]  /*20a0*/  MUFU.EX2 R116, R53 ;  /* 0x0000003500747308 */ /* 0x0001e60000000800 */
[----:B------:R-:W-:Y:S01]  /*20b0*/  FMUL R120, R24, 1.4426950216293334961 ;  /* 0x3fb8aa3b18787820 */ /* 0x000fe20000400000 */
[----:B-1----:R-:W-:Y:S01]  /*20c0*/  FMNMX R24, R51, R54, !PT ;  /* 0x0000003633187209 */ /* 0x002fe20007800000 */
[----:B0-----:R-:W-:Y:S01]  /*20d0*/  FMUL R53, R25, 1.4426950216293334961 ;  /* 0x3fb8aa3b19357820 */ /* 0x001fe20000400000 */
[----:B------:R-:W-:-:S04]  /*20e0*/  FFMA R25, R28, UR17, -R49 ;  /* 0x000000111c197c23 */ /* 0x000fc80008000831 */
[----:B------:R-:W-:Y:S02]  /*20f0*/  FMUL R54, R25, 1.4426950216293334961 ;  /* 0x3fb8aa3b19367820 */ /* 0x000fe40000400000 */
[----:B------:R-:W0:Y:S01]  /*2100*/  SHFL.BFLY PT, R25, R24, 0x1, 0x1f ;  /* 0x0c201f0018197f89 */ /* 0x000e2200000e0000 */
[----:B------:R-:W-:Y:S01]  /*2110*/  FFMA R55, R55, UR17, -R48 ;  /* 0x0000001137377c23 */ /* 0x000fe20008000830 */
[----:B------:R-:W-:-:S03]  /*2120*/  FFMA R51, R29, UR17, -R49 ;  /* 0x000000111d337c23 */ /* 0x000fc60008000831 */
[----:B------:R-:W-:Y:S01]  /*2130*/  FMUL R55, R55, 1.4426950216293334961 ;  /* 0x3fb8aa3b37377820 */ /* 0x000fe20000400000 */
[----:B------:R-:W-:Y:S01]  /*2140*/  FADD R50, -R48, R3 ;  /* 0x0000000330327221 */ /* 0x000fe20000000100 */
[----:B------:R-:W-:Y:S02]  /*2150*/  FMUL R107, R107, 1.4426950216293334961 ;  /* 0x3fb8aa3b6b6b7820 */ /* 0x000fe40000400000 */
[----:B------:R1:W-:Y:S01]  /*2160*/  MUFU.EX2 R3, R55 ;  /* 0x0000003700037308 */ /* 0x0003e20000000800 */
[----:B--2---:R-:W-:Y:S04]  /*2170*/  STS.U16 [R6+UR16+0x2100], R109 ;  /* 0x0021006d06007988 */ /* 0x004fe80008000410 */
[----:B-----5:R-:W-:Y:S03]  /*2180*/  STS.U16 [R6+UR16+0x2300], R110 ;  /* 0x0023006e06007988 */ /* 0x020fe60008000410 */
[----:B------:R-:W2:Y:S01]  /*2190*/  MUFU.EX2 R112, R112 ;  /* 0x0000007000707308 */ /* 0x000ea20000000800 */
[----:B-1----:R-:W-:Y:S01]  /*21a0*/  FMUL R55, R51, 1.4426950216293334961 ;  /* 0x3fb8aa3b33377820 */ /* 0x002fe20000400000 */
[----:B------:R1:W-:Y:S01]  /*21b0*/  STS.U16 [R6+UR16+0x2500], R111 ;  /* 0x0025006f06007988 */ /* 0x0003e20008000410 */
[----:B------:R-:W-:-:S03]  /*21c0*/  FFMA R51, R32, UR17, -R49 ;  /* 0x0000001120337c23 */ /* 0x000fc60008000831 */
[----:B------:R3:W-:Y:S01]  /*21d0*/  STS.U16 [R6+UR16+0x2700], R108 ;  /* 0x0027006c06007988 */ /* 0x0007e20008000410 */
[----:B0-----:R-:W-:Y:S01]  /*21e0*/  FMNMX R25, R24, R25, !PT ;  /* 0x0000001918197209 */ /* 0x001fe20007800000 */
[----:B------:R0:W-:Y:S01]  /*21f0*/  MUFU.EX2 R32, R55 ;  /* 0x0000003700207308 */ /* 0x0001e20000000800 */
[----:B------:R4:W-:Y:S06]  /*2200*/  MEMBAR.ALL.CTA ;  /* 0x0000000000007992 */ /* 0x0009ec0000008000 */
[----:B----4-:R-:W4:Y:S01]  /*2210*/  FENCE.VIEW.ASYNC.S ;  /* 0x00000000000073c6 */ /* 0x010f220000000000 */
[----:B------:R-:W5:Y:S01]  /*2220*/  MUFU.EX2 R114, R114 ;  /* 0x0000007200727308 */ /* 0x000f620000000800 */
[----:B0-----:R-:W-:Y:S01]  /*2230*/  FMNMX R55, R25, R102, !PT ;  /* 0x0000006619377209 */ /* 0x001fe20007800000 */
[----:B------:R-:W-:-:S06]  /*2240*/  FFMA R36, R36, UR17, -R49 ;  /* 0x0000001124247c23 */ /* 0x000fcc0008000831 */
[----:B------:R-:W-:Y:S01]  /*2250*/  MUFU.EX2 R52, R52 ;  /* 0x0000003400347308 */ /* 0x000fe20000000800 */
[----:B------:R-:W-:-:S07]  /*2260*/  FFMA R34, R34, UR17, -R55 ;  /* 0x0000001122227c23 */ /* 0x000fce0008000837 */
[----:B------:R-:W-:Y:S01]  /*2270*/  MUFU.EX2 R107, R107 ;  /* 0x0000006b006b7308 */ /* 0x000fe20000000800 */
[----:B------:R-:W-:Y:S01]  /*2280*/  FFMA R33, R33, UR17, -R49 ;  /* 0x0000001121217c23 */ /* 0x000fe20008000831 */
[----:B------:R-:W-:Y:S01]  /*2290*/  FFMA R27, R27, UR17, -R55 ;  /* 0x000000111b1b7c23 */ /* 0x000fe20008000837 */
[----:B------:R-:W-:-:S05]  /*22a0*/  FMUL R34, R34, 1.4426950216293334961 ;  /* 0x3fb8aa3b22227820 */ /* 0x000fca0000400000 */
[----:B------:R-:W0:Y:S01]  /*22b0*/  MUFU.EX2 R115, R115 ;  /* 0x0000007300737308 */ /* 0x000e220000000800 */
[----:B------:R-:W-:Y:S01]  /*22c0*/  FMUL R36, R36, 1.4426950216293334961 ;  /* 0x3fb8aa3b24247820 */ /* 0x000fe20000400000 */
[----:B------:R-:W-:Y:S01]  /*22d0*/  FFMA R37, R37, UR17, -R49 ;  /* 0x0000001125257c23 */ /* 0x000fe20008000831 */
[----:B------:R-:W-:Y:S01]  /*22e0*/  FFMA R26, R26, UR17, -R55 ;  /* 0x000000111a1a7c23 */ /* 0x000fe20008000837 */
[----:B------:R-:W-:-:S04]  /*22f0*/  FMUL R33, R33, 1.4426950216293334961 ;  /* 0x3fb8aa3b21217820 */ /* 0x000fc80000400000 */
[----:B------:R-:W3:Y:S01]  /*2300*/  MUFU.EX2 R117, R117 ;  /* 0x0000007500757308 */ /* 0x000ee20000000800 */
[----:B------:R-:W-:Y:S01]  /*2310*/  FMUL R27, R27, 1.4426950216293334961 ;  /* 0x3fb8aa3b1b1b7820 */ /* 0x000fe20000400000 */
[----:B------:R-:W-:Y:S01]  /*2320*/  FFMA R30, R30, UR17, -R55 ;  /* 0x000000111e1e7c23 */ /* 0x000fe20008000837 */
[----:B--2---:R-:W-:Y:S01]  /*2330*/  FADD R121, R112, R113 ;  /* 0x0000007170797221 */ /* 0x004fe20000000000 */
[----:B------:R-:W-:-:S04]  /*2340*/  FADD R24, -R49, R4 ;  /* 0x0000000431187221 */ /* 0x000fc80000000100 */
[----:B------:R-:W-:Y:S01]  /*2350*/  MUFU.EX2 R120, R120 ;  /* 0x0000007800787308 */ /* 0x000fe20000000800 */
[----:B------:R-:W-:Y:S01]  /*2360*/  FMUL R37, R37, 1.4426950216293334961 ;  /* 0x3fb8aa3b25257820 */ /* 0x000fe20000400000 */
[----:B------:R-:W-:-:S06]  /*2370*/  FMUL R26, R26, 1.4426950216293334961 ;  /* 0x3fb8aa3b1a1a7820 */ /* 0x000fcc0000400000 */
[----:B------:R-:W2:Y:S01]  /*2380*/  MUFU.EX2 R28, R53 ;  /* 0x00000035001c7308 */ /* 0x000ea20000000800 */
[----:B------:R-:W-:Y:S01]  /*2390*/  FMUL R50, R50, 1.4426950216293334961 ;  /* 0x3fb8aa3b32327820 */ /* 0x000fe20000400000 */
[--C-:B------:R-:W-:Y:S01]  /*23a0*/  FFMA R25, R31, UR17, -R55.reuse ;  /* 0x000000111f197c23 */ /* 0x100fe20008000837 */
[--C-:B------:R-:W-:Y:S01]  /*23b0*/  FFMA R35, R35, UR17, -R55.reuse ;  /* 0x0000001123237c23 */ /* 0x100fe20008000837 */
[--C-:B------:R-:W-:Y:S01]  /*23c0*/  FFMA R38, R38, UR17, -R55.reuse ;  /* 0x0000001126267c23 */ /* 0x100fe20008000837 */
[----:B------:R-:W-:-:S03]  /*23d0*/  FFMA R39, R39, UR17, -R55 ;  /* 0x0000001127277c23 */ /* 0x000fc60008000837 */
[----:B-1----:R1:W-:Y:S01]  /*23e0*/  MUFU.EX2 R111, R34 ;  /* 0x00000022006f7308 */ /* 0x0023e20000000800 */
[----:B------:R-:W-:Y:S01]  /*23f0*/  FMUL R30, R30, 1.4426950216293334961 ;  /* 0x3fb8aa3b1e1e7820 */ /* 0x000fe20000400000 */
[----:B-----5:R-:W-:Y:S01]  /*2400*/  FADD R110, R114, R121 ;  /* 0x00000079726e7221 */ /* 0x020fe20000000000 */
[----:B------:R-:W-:Y:S01]  /*2410*/  FMUL R51, R51, 1.4426950216293334961 ;  /* 0x3fb8aa3b33337820 */ /* 0x000fe20000400000 */
[----:B------:R-:W-:-:S04]  /*2420*/  FMUL R24, R24, 1.4426950216293334961 ;  /* 0x3fb8aa3b18187820 */ /* 0x000fc80000400000 */
[----:B------:R-:W5:Y:S01]  /*2430*/  MUFU.EX2 R29, R54 ;  /* 0x00000036001d7308 */ /* 0x000f620000000800 */
[----:B-1----:R-:W-:Y:S01]  /*2440*/  FADD R34, -R55, R102 ;  /* 0x0000006637227221 */ /* 0x002fe20000000100 */
[----:B------:R-:W-:Y:S01]  /*2450*/  FMUL R35, R35, 1.4426950216293334961 ;  /* 0x3fb8aa3b23237820 */ /* 0x000fe20000400000 */
[----:B------:R-:W-:Y:S02]  /*2460*/  FMUL R38, R38, 1.4426950216293334961 ;  /* 0x3fb8aa3b26267820 */ /* 0x000fe40000400000 */
[----:B------:R-:W-:-:S03]  /*2470*/  FMUL R34, R34, 1.4426950216293334961 ;  /* 0x3fb8aa3b22227820 */ /* 0x000fc60000400000 */
[----:B------:R-:W-:Y:S01]  /*2480*/  MUFU.EX2 R54, R36 ;  /* 0x0000002400367308 */ /* 0x000fe20000000800 */
[----:B------:R-:W-:Y:S01]  /*2490*/  FMUL R39, R39, 1.4426950216293334961 ;  /* 0x3fb8aa3b27277820 */ /* 0x000fe20000400000 */
[----:B0-----:R-:W-:-:S06]  /*24a0*/  FADD R110, R115, R110 ;  /* 0x0000006e736e7221 */ /* 0x001fcc0000000000 */
[----:B------:R0:W-:Y:S08]  /*24b0*/  MUFU.EX2 R36, R27 ;  /* 0x0000001b00247308 */ /* 0x0001f00000000800 */
[----:B------:R-:W-:Y:S01]  /*24c0*/  MUFU.EX2 R53, R33 ;  /* 0x0000002100357308 */ /* 0x000fe20000000800 */
[----:B0-----:R-:W-:-:S07]  /*24d0*/  FADD R27, R52, R107 ;  /* 0x0000006b341b7221 */ /* 0x001fce0000000000 */
[----:B------:R0:W-:Y:S08]  /*24e0*/  MUFU.EX2 R4, R37 ;  /* 0x0000002500047308 */ /* 0x0001f00000000800 */
[----:B------:R1:W4:Y:S01]  /*24f0*/  MUFU.EX2 R33, R26 ;  /* 0x0000001a00217308 */ /* 0x0003220000000800 */
[----:B0-----:R-:W-:Y:S01]  /*2500*/  FMUL R37, R25, 1.4426950216293334961 ;  /* 0x3fb8aa3b19257820 */ /* 0x001fe20000400000 */
[----:B------:R-:W-:-:S06]  /*2510*/  F2FP.BF16.F32.PACK_AB R25, R107, R52 ;  /* 0x000000346b19723e */ /* 0x000fcc00000010ff */
[----:B------:R0:W-:Y:S01]  /*2520*/  MUFU.EX2 R31, R30 ;  /* 0x0000001e001f7308 */ /* 0x0001e20000000800 */
[----:B-1----:R-:W-:-:S07]  /*2530*/  F2FP.BF16.F32.PACK_AB R26, R115, R114 ;  /* 0x00000072731a723e */ /* 0x002fce00000010ff */
[----:B------:R-:W1:Y:S01]  /*2540*/  MUFU.EX2 R50, R50 ;  /* 0x0000003200327308 */ /* 0x000e620000000800 */
[----:B0-----:R-:W-:-:S07]  /*2550*/  FADD R30, R116, R27 ;  /* 0x0000001b741e7221 */ /* 0x001fce0000000000 */
[----:B------:R0:W1:Y:S01]  /*2560*/  MUFU.EX2 R109, R24 ;  /* 0x00000018006d7308 */ /* 0x0000620000000800 */
[----:B---3--:R-:W-:Y:S01]  /*2570*/  FADD R107, R117, R30 ;  /* 0x0000001e756b7221 */ /* 0x008fe20000000000 */
[----:B--2---:R-:W-:-:S06]  /*2580*/  FADD R30, R120, R28 ;  /* 0x0000001c781e7221 */ /* 0x004fcc0000000000 */
[----:B------:R-:W2:Y:S01]  /*2590*/  MUFU.EX2 R115, R34 ;  /* 0x0000002200737308 */ /* 0x000ea20000000800 */
[----:B0-----:R-:W-:-:S07]  /*25a0*/  F2FP.BF16.F32.PACK_AB R24, R113, R112 ;  /* 0x000000707118723e */ /* 0x001fce00000010ff */
[----:B------:R-:W-:Y:S08]  /*25b0*/  MUFU.EX2 R41, R41 ;  /* 0x0000002900297308 */ /* 0x000ff00000000800 */
[----:B------:R-:W-:Y:S08]  /*25c0*/  MUFU.EX2 R44, R44 ;  /* 0x0000002c002c7308 */ /* 0x000ff00000000800 */
[----:B------:R-:W-:Y:S08]  /*25d0*/  MUFU.EX2 R45, R45 ;  /* 0x0000002d002d7308 */ /* 0x000ff00000000800 */
[----:B------:R-:W-:Y:S08]  /*25e0*/  MUFU.EX2 R43, R43 ;  /* 0x0000002b002b7308 */ /* 0x000ff00000000800 */
[----:B------:R-:W-:Y:S08]  /*25f0*/  MUFU.EX2 R46, R46 ;  /* 0x0000002e002e7308 */ /* 0x000ff00000000800 */
[----:B------:R-:W-:Y:S08]  /*2600*/  MUFU.EX2 R47, R47 ;  /* 0x0000002f002f7308 */ /* 0x000ff00000000800 */
[----:B------:R-:W-:Y:S08]  /*2610*/  MUFU.EX2 R51, R51 ;  /* 0x0000003300337308 */ /* 0x000ff00000000800 */
[----:B------:R5:W0:Y:S08]  /*2620*/  MUFU.EX2 R108, R37 ;  /* 0x00000025006c7308 */ /* 0x000a300000000800 */
[----:B------:R3:W3:Y:S01]  /*2630*/  MUFU.EX2 R52, R35 ;  /* 0x0000002300347308 */ /* 0x0006e20000000800 */
[----:B-----5:R-:W-:-:S07]  /*2640*/  FADD R37, R29, R30 ;  /* 0x0000001e1d257221 */ /* 0x020fce0000000000 */
[----:B------:R5:W-:Y:S08]  /*2650*/  MUFU.EX2 R112, R38 ;  /* 0x0000002600707308 */ /* 0x000bf00000000800 */
[----:B------:R-:W5:Y:S01]  /*2660*/  MUFU.EX2 R113, R39 ;  /* 0x0000002700717308 */ /* 0x000f620000000800 */
[C---:B------:R-:W-:Y:S01]  /*2670*/  FADD R102, R32.reuse, R37 ;  /* 0x0000002520667221 */ /* 0x040fe20000000000 */
[----:B------:R-:W-:Y:S01]  /*2680*/  F2FP.BF16.F32.PACK_AB R30, R32, R29 ;  /* 0x0000001d201e723e */ /* 0x000fe200000010ff */
[----:B----4-:R-:W-:Y:S01]  /*2690*/  FADD R32, R33, R36 ;  /* 0x0000002421207221 */ /* 0x010fe20000000000 */
[----:B------:R-:W-:Y:S01]  /*26a0*/  F2FP.BF16.F32.PACK_AB R27, R117, R116 ;  /* 0x00000074751b723e */ /* 0x000fe200000010ff */
[-C--:B------:R-:W-:Y:S01]  /*26b0*/  FMUL R72, R72, R42.reuse ;  /* 0x0000002a48487220 */ /* 0x080fe20000400000 */
[-C--:B------:R-:W-:Y:S01]  /*26c0*/  FMUL R73, R73, R42.reuse ;  /* 0x0000002a49497220 */ /* 0x080fe20000400000 */
[-C--:B------:R-:W-:Y:S01]  /*26d0*/  FMUL R76, R76, R42.reuse ;  /* 0x0000002a4c4c7220 */ /* 0x080fe20000400000 */
[-C--:B------:R-:W-:Y:S01]  /*26e0*/  FMUL R77, R77, R42.reuse ;  /* 0x0000002a4d4d7220 */ /* 0x080fe20000400000 */
[-C--:B------:R-:W-:Y:S01]  /*26f0*/  FMUL R80, R80, R42.reuse ;  /* 0x0000002a50507220 */ /* 0x080fe20000400000 */
[-C--:B------:R-:W-:Y:S01]  /*2700*/  FMUL R81, R81, R42.reuse ;  /* 0x0000002a51517220 */ /* 0x080fe20000400000 */
[----:B------:R-:W-:Y:S01]  /*2710*/  FMUL R84, R84, R42 ;  /* 0x0000002a54547220 */ /* 0x000fe20000400000 */
[-C--:B-1----:R-:W-:Y:S01]  /*2720*/  FMUL R74, R74, R50.reuse ;  /* 0x000000324a4a7220 */ /* 0x082fe20000400000 */
[-C--:B------:R-:W-:Y:S01]  /*2730*/  FMUL R75, R75, R50.reuse ;  /* 0x000000324b4b7220 */ /* 0x080fe20000400000 */
[-C--:B------:R-:W-:Y:S01]  /*2740*/  FMUL R78, R78, R50.reuse ;  /* 0x000000324e4e7220 */ /* 0x080fe20000400000 */
[-C--:B------:R-:W-:Y:S01]  /*2750*/  FMUL R79, R79, R50.reuse ;  /* 0x000000324f4f7220 */ /* 0x080fe20000400000 */
[-C--:B------:R-:W-:Y:S01]  /*2760*/  FMUL R82, R82, R50.reuse ;  /* 0x0000003252527220 */ /* 0x080fe20000400000 */
[-C--:B------:R-:W-:Y:S01]  /*2770*/  FMUL R83, R83, R50.reuse ;  /* 0x0000003253537220 */ /* 0x080fe20000400000 */
[----:B------:R-:W-:Y:S01]  /*2780*/  FMUL R86, R86, R50 ;  /* 0x0000003256567220 */ /* 0x000fe20000400000 */
[-C--:B------:R-:W-:Y:S01]  /*2790*/  FMUL R56, R56, R109.reuse ;  /* 0x0000006d38387220 */ /* 0x080fe20000400000 */
[-C--:B------:R-:W-:Y:S01]  /*27a0*/  FMUL R57, R57, R109.reuse ;  /* 0x0000006d39397220 */ /* 0x080fe20000400000 */
[-C--:B------:R-:W-:Y:S01]  /*27b0*/  FMUL R60, R60, R109.reuse ;  /* 0x0000006d3c3c7220 */ /* 0x080fe20000400000 */
[-C--:B------:R-:W-:Y:S01]  /*27c0*/  FMUL R61, R61, R109.reuse ;  /* 0x0000006d3d3d7220 */ /* 0x080fe20000400000 */
[-C--:B------:R-:W-:Y:S01]  /*27d0*/  FMUL R64, R64, R109.reuse ;  /* 0x0000006d40407220 */ /* 0x080fe20000400000 */
[-C--:B------:R-:W-:Y:S01]  /*27e0*/  FMUL R65, R65, R109.reuse ;  /* 0x0000006d41417220 */ /* 0x080fe20000400000 */
[----:B------:R-:W-:Y:S01]  /*27f0*/  FMUL R68, R68, R109 ;  /* 0x0000006d44447220 */ /* 0x000fe20000400000 */
[-C--:B--2---:R-:W-:Y:S01]  /*2800*/  FMUL R58, R58, R115.reuse ;  /* 0x000000733a3a7220 */ /* 0x084fe20000400000 */
[-C--:B------:R-:W-:Y:S01]  /*2810*/  FMUL R59, R59, R115.reuse ;  /* 0x000000733b3b7220 */ /* 0x080fe20000400000 */
[-C--:B------:R-:W-:Y:S01]  /*2820*/  FMUL R62, R62, R115.reuse ;  /* 0x000000733e3e7220 */ /* 0x080fe20000400000 */
[-C--:B------:R-:W-:Y:S01]  /*2830*/  FMUL R63, R63, R115.reuse ;  /* 0x000000733f3f7220 */ /* 0x080fe20000400000 */
[-C--:B------:R-:W-:Y:S01]  /*2840*/  FMUL R66, R66, R115.reuse ;  /* 0x0000007342427220 */ /* 0x080fe20000400000 */
[-C--:B------:R-:W-:Y:S01]  /*2850*/  FMUL R67, R67, R115.reuse ;  /* 0x0000007343437220 */ /* 0x080fe20000400000 */
[----:B------:R-:W-:Y:S01]  /*2860*/  FMUL R70, R70, R115 ;  /* 0x0000007346467220 */ /* 0x000fe20000400000 */
[----:B------:R-:W-:Y:S01]  /*2870*/  FMUL R85, R85, R42 ;  /* 0x0000002a55557220 */ /* 0x000fe20000400000 */
[----:B------:R-:W-:Y:S01]  /*2880*/  FMUL R87, R87, R50 ;  /* 0x0000003257577220 */ /* 0x000fe20000400000 */
[----:B------:R-:W-:Y:S01]  /*2890*/  FMUL R69, R69, R109 ;  /* 0x0000006d45457220 */ /* 0x000fe20000400000 */
[----:B------:R-:W-:Y:S01]  /*28a0*/  FMUL R71, R71, R115 ;  /* 0x0000007347477220 */ /* 0x000fe20000400000 */
[----:B------:R-:W-:Y:S01]  /*28b0*/  F2FP.BF16.F32.PACK_AB R29, R36, R33 ;  /* 0x00000021241d723e */ /* 0x000fe200000010ff */
[----:B------:R-:W-:Y:S01]  /*28c0*/  FADD R117, R31, R32 ;  /* 0x000000201f757221 */ /* 0x000fe20000000000 */
[----:B------:R-:W-:-:S02]  /*28d0*/  F2FP.BF16.F32.PACK_AB R28, R28, R120 ;  /* 0x000000781c1c723e */ /* 0x000fc400000010ff */
[----:B0-----:R-:W-:Y:S02]  /*28e0*/  F2FP.BF16.F32.PACK_AB R31, R108, R31 ;  /* 0x0000001f6c1f723e */ /* 0x001fe400000010ff */
[----:B------:R-:W-:Y:S02]  /*28f0*/  F2FP.BF16.F32.PACK_AB R32, R41, R40 ;  /* 0x000000282920723e */ /* 0x000fe400000010ff */
[----:B------:R-:W-:Y:S02]  /*2900*/  F2FP.BF16.F32.PACK_AB R34, R45, R44 ;  /* 0x0000002c2d22723e */ /* 0x000fe400000010ff */
[----:B------:R-:W-:Y:S02]  /*2910*/  F2FP.BF16.F32.PACK_AB R33, R46, R43 ;  /* 0x0000002b2e21723e */ /* 0x000fe400000010ff */
[----:B---3--:R-:W-:Y:S02]  /*2920*/  F2FP.BF16.F32.PACK_AB R35, R3, R47 ;  /* 0x0000002f0323723e */ /* 0x008fe400000010ff */
[----:B------:R-:W-:-:S02]  /*2930*/  F2FP.BF16.F32.PACK_AB R36, R53, R51 ;  /* 0x000000333524723e */ /* 0x000fc400000010ff */
[----:B-----5:R-:W-:Y:S02]  /*2940*/  F2FP.BF16.F32.PACK_AB R38, R4, R54 ;  /* 0x000000360426723e */ /* 0x020fe400000010ff */
[----:B------:R-:W-:Y:S02]  /*2950*/  F2FP.BF16.F32.PACK_AB R37, R52, R111 ;  /* 0x0000006f3425723e */ /* 0x000fe400000010ff */
[----:B------:R-:W-:Y:S01]  /*2960*/  F2FP.BF16.F32.PACK_AB R39, R113, R112 ;  /* 0x000000707127723e */ /* 0x000fe200000010ff */
[----:B------:R-:W-:Y:S06]  /*2970*/  BAR.SYNC.DEFER_BLOCKING 0x0 ;  /* 0x0000000000007b1d */ /* 0x000fec0000010000 */
[----:B------:R-:W-:-:S06]  /*2980*/  WARPGROUP.ARRIVE ;  /* 0x00000000000079c5 */ /* 0x000fcc0000000000 */
[----:B------:R-:W-:Y:S01]  /*2990*/  HGMMA.64x32x16.F32.BF16 R72, R24, gdesc[UR12], R72 ;  /* 0x0060000c18487df0 */ /* 0x000fe20008701848 */
[----:B------:R-:W-:Y:S01]  /*29a0*/  FADD R108, R108, R117 ;  /* 0x000000756c6c7221 */ /* 0x000fe20000000000 */
        /* <DEDUP_REMOVED lines=11> */
[----:B------:R-:W-:Y:S03]  /*2a60*/  HGMMA.64x32x16.F32.BF16 R72, R32, gdesc[UR8], R72 ;  /* 0x0060000820487df0 */ /* 0x000fe60008701848 */
[----:B------:R-:W-:Y:S01]  /*2a70*/  HGMMA.64x32x16.F32.BF16 R56, R28, gdesc[UR12], R56 ;  /* 0x0060000c1c387df0 */ /* 0x000fe20008701838 */
[----:B------:R-:W-:Y:S01]  /*2a80*/  FADD R112, R112, R111 ;  /* 0x0000006f70707221 */ /* 0x000fe20000000000 */
[----:B------:R-:W-:Y:S01]  /*2a90*/  FADD R44, R45, R44 ;  /* 0x0000002c2d2c7221 */ /* 0x000fe20000000000 */
[----:B------:R-:W-:Y:S01]  /*2aa0*/  FADD R46, R3, R46 ;  /* 0x0000002e032e7221 */ /* 0x000fe20000000000 */
[----:B------:R-:W-:Y:S01]  /*2ab0*/  FADD R53, R4, R53 ;  /* 0x0000003504357221 */ /* 0x000fe20000000000 */
[----:B------:R-:W-:-:S02]  /*2ac0*/  FADD R112, R113, R112 ;  /* 0x0000007071707221 */ /* 0x000fc40000000000 */
[----:B------:R-:W0:Y:S04]  /*2ad0*/  SHFL.BFLY PT, R3, R44, 0x2, 0x1f ;  /* 0x0c401f002c037f89 */ /* 0x000e2800000e0000 */
[----:B------:R-:W1:Y:S04]  /*2ae0*/  SHFL.BFLY PT, R41, R46, 0x2, 0x1f ;  /* 0x0c401f002e297f89 */ /* 0x000e6800000e0000 */
[----:B------:R-:W2:Y:S04]  /*2af0*/  SHFL.BFLY PT, R4, R53, 0x2, 0x1f ;  /* 0x0c401f0035047f89 */ /* 0x000ea800000e0000 */
[----:B------:R-:W3:Y:S01]  /*2b00*/  SHFL.BFLY PT, R45, R112, 0x2, 0x1f ;  /* 0x0c401f00702d7f89 */ /* 0x000ee200000e0000 */
[----:B------:R-:W-:Y:S01]  /*2b10*/  HGMMA.64x32x16.F32.BF16 R56, R36, gdesc[UR8], R56, gsb0 ;  /* 0x0060000824387df0 */ /* 0x000fe20008001838 */
[----:B0-----:R-:W-:Y:S01]  /*2b20*/  FADD R3, R44, R3 ;  /* 0x000000032c037221 */ /* 0x001fe20000000000 */
[----:B-1----:R-:W-:Y:S01]  /*2b30*/  FADD R41, R46, R41 ;  /* 0x000000292e297221 */ /* 0x002fe20000000000 */
[----:B--2---:R-:W-:Y:S01]  /*2b40*/  FADD R43, R53, R4 ;  /* 0x00000004352b7221 */ /* 0x004fe20000000000 */
[----:B---3--:R-:W-:-:S02]  /*2b50*/  FADD R45, R112, R45 ;  /* 0x0000002d702d7221 */ /* 0x008fc40000000000 */
[----:B------:R-:W0:Y:S04]  /*2b60*/  SHFL.BFLY PT, R4, R3, 0x1, 0x1f ;  /* 0x0c201f0003047f89 */ /* 0x000e2800000e0000 */
[----:B------:R-:W1:Y:S04]  /*2b70*/  SHFL.BFLY PT, R40, R41, 0x1, 0x1f ;  /* 0x0c201f0029287f89 */ /* 0x000e6800000e0000 */
[----:B------:R-:W2:Y:S04]  /*2b80*/  SHFL.BFLY PT, R44, R43, 0x1, 0x1f ;  /* 0x0c201f002b2c7f89 */ /* 0x000ea800000e0000 */
[----:B------:R-:W3:Y:S01]  /*2b90*/  SHFL.BFLY PT, R46, R45, 0x1, 0x1f ;  /* 0x0c201f002d2e7f89 */ /* 0x000ee200000e0000 */
[----:B------:R-:W-:-:S06]  /*2ba0*/  UIADD3 UR4, UR4, 0x20, URZ ;  /* 0x0000002004047890 */ /* 0x000fcc000fffe03f */
[----:B------:R-:W-:Y:S01]  /*2bb0*/  ISETP.LE.AND P0, PT, R2, UR4, PT ;  /* 0x0000000402007c0c */ /* 0x000fe2000bf03270 */
[----:B0-----:R-:W-:Y:S01]  /*2bc0*/  FADD R51, R3, R4 ;  /* 0x0000000403337221 */ /* 0x001fe20000000000 */
[----:B-1----:R-:W-:Y:S01]  /*2bd0*/  FADD R47, R41, R40 ;  /* 0x00000028292f7221 */ /* 0x002fe20000000000 */
[----:B--2---:R-:W-:Y:S01]  /*2be0*/  FADD R44, R43, R44 ;  /* 0x0000002c2b2c7221 */ /* 0x004fe20000000000 */
[----:B---3--:R-:W-:Y:S01]  /*2bf0*/  FADD R46, R45, R46 ;  /* 0x0000002e2d2e7221 */ /* 0x008fe20000000000 */
[----:B------:R-:W-:Y:S01]  /*2c00*/  FFMA R103, R42, R103, R51 ;  /* 0x000000672a677223 */ /* 0x000fe20000000033 */
[----:B------:R-:W-:Y:S01]  /*2c10*/  FFMA R104, R50, R104, R47 ;  /* 0x0000006832687223 */ /* 0x000fe2000000002f */
[----:B------:R-:W-:Y:S01]  /*2c20*/  FFMA R105, R109, R105, R44 ;  /* 0x000000696d697223 */ /* 0x000fe2000000002c */
[----:B------:R-:W-:Y:S01]  /*2c30*/  FFMA R106, R115, R106, R46 ;  /* 0x0000006a736a7223 */ /* 0x000fe2000000002e */
[----:B------:R-:W-:Y:S01]  /*2c40*/  LEA R5, R101, R5, 0x5 ;  /* 0x0000000565057211 */ /* 0x000fe200078e28ff */
[----:B------:R-:W-:-:S02]  /*2c50*/  WARPGROUP.DEPBAR.LE gsb0, 0x0 ;  /* 0x00008000000079c5 */ /* 0x000fc40000010000 */
[----:B------:R-:W-:Y:S02]  /*2c60*/  LEA R98, R99, R98, 0x5 ;  /* 0x0000006263627211 */ /* 0x000fe400078e28ff */
[----:B------:R-:W-:Y:S02]  /*2c70*/  MOV R102, R55 ;  /* 0x0000003700667202 */ /* 0x000fe40000000f00 */
[----:B------:R-:W-:Y:S02]  /*2c80*/  MOV R4, R49 ;  /* 0x0000003100047202 */ /* 0x000fe40000000f00 */
[----:B------:R-:W-:Y:S02]  /*2c90*/  MOV R3, R48 ;  /* 0x0000003000037202 */ /* 0x000fe40000000f00 */
[----:B------:R-:W-:Y:S01]  /*2ca0*/  MOV R107, R7 ;  /* 0x00000007006b7202 */ /* 0x000fe20000000f00 */
[----:B------:R-:W-:Y:S06]  /*2cb0*/  @!P0 BRA `(.L_x_1) ;  /* 0xffffffe800488947 */ /* 0x000fec000383ffff */
.L_x_0:
[----:B------:R-:W0:Y:S01]  /*2cc0*/  S2R R2, SR_TID.X ;  /* 0x0000000000027919 */ /* 0x000e220000002100 */
[----:B------:R-:W-:Y:S01]  /*2cd0*/  FSETP.GT.AND P3, PT, |R106|, 8.50705917302346158658e+37, PT ;  /* 0x7e8000006a00780b */ /* 0x000fe20003f64200 */
[----:B------:R-:W-:Y:S01]  /*2ce0*/  FMUL R9, R62, 0.25 ;  /* 0x3e8000003e097820 */ /* 0x000fe20000400000 */
[----:B------:R-:W-:Y:S01]  /*2cf0*/  FSETP.GT.AND P1, PT, |R105|, 8.50705917302346158658e+37, PT ;  /* 0x7e8000006900780b */ /* 0x000fe20003f24200 */
[----:B------:R-:W-:Y:S01]  /*2d00*/  FMUL R12, R103, 8388608 ;  /* 0x4b000000670c7820 */ /* 0x000fe20000400000 */
[----:B------:R-:W-:Y:S01]  /*2d10*/  FSETP.GT.AND P0, PT, |R104|, 8.50705917302346158658e+37, PT ;  /* 0x7e8000006800780b */ /* 0x000fe20003f04200 */
[----:B------:R-:W-:Y:S01]  /*2d20*/  FMUL R11, R78, 0.25 ;  /* 0x3e8000004e0b7820 */ /* 0x000fe20000400000 */
[----:B--2---:R-:W-:Y:S01]  /*2d30*/  FSEL R18, R9, R62, P3 ;  /* 0x0000003e09127208 */ /* 0x004fe20001800000 */
[----:B------:R-:W-:Y:S01]  /*2d40*/  FMUL R9, R64, 0.25 ;  /* 0x3e80000040097820 */ /* 0x000fe20000400000 */
[C---:B------:R-:W-:Y:S01]  /*2d50*/  FSETP.GT.AND P2, PT, |R103|.reuse, 8.50705917302346158658e+37, PT ;  /* 0x7e8000006700780b */ /* 0x040fe20003f44200 */
[----:B------:R-:W-:Y:S01]  /*2d60*/  FMUL R13, R104, 8388608 ;  /* 0x4b000000680d7820 */ /* 0x000fe20000400000 */
[----:B------:R-:W-:Y:S01]  /*2d70*/  FSETP.GEU.AND P5, PT, R103, 1.175494350822287508e-38, PT ;  /* 0x008000006700780b */ /* 0x000fe20003fae000 */
[----:B------:R-:W-:Y:S01]  /*2d80*/  FMUL R14, R105, 8388608 ;  /* 0x4b000000690e7820 */ /* 0x000fe20000400000 */
[----:B------:R-:W-:Y:S01]  /*2d90*/  FSEL R34, R9, R64, P1 ;  /* 0x0000004009227208 */ /* 0x000fe20000800000 */
[----:B------:R-:W-:Y:S01]  /*2da0*/  FMUL R9, R56, 0.25 ;  /* 0x3e80000038097820 */ /* 0x000fe20000400000 */
[----:B------:R-:W-:Y:S01]  /*2db0*/  FSETP.GEU.AND P6, PT, R104, 1.175494350822287508e-38, PT ;  /* 0x008000006800780b */ /* 0x000fe20003fce000 */
[----:B------:R-:W-:Y:S01]  /*2dc0*/  BAR.SYNC.DEFER_BLOCKING 0x0 ;  /* 0x0000000000007b1d */ /* 0x000fe20000010000 */
[----:B------:R-:W-:-:S02]  /*2dd0*/  FSEL R12, R12, R103, !P5 ;  /* 0x000000670c0c7208 */ /* 0x000fc40006800000 */
[----:B------:R-:W-:Y:S01]  /*2de0*/  FSEL R35, R9, R56, P1 ;  /* 0x0000003809237208 */ /* 0x000fe20000800000 */
[----:B------:R-:W-:Y:S01]  /*2df0*/  FMUL R9, R82, 0.25 ;  /* 0x3e80000052097820 */ /* 0x000fe20000400000 */
[----:B------:R-:W-:Y:S01]  /*2e00*/  FSETP.GEU.AND P4, PT, R105, 1.175494350822287508e-38, PT ;  /* 0x008000006900780b */ /* 0x000fe20003f8e000 */
[----:B------:R-:W-:Y:S01]  /*2e10*/  ULDC.64 UR6, c[0x0][0x270] ;  /* 0x00009c0000067ab9 */ /* 0x000fe20000000a00 */
[----:B------:R-:W-:Y:S01]  /*2e20*/  FSEL R78, R11, R78, P0 ;  /* 0x0000004e0b4e7208 */ /* 0x000fe20000000000 */
[----:B------:R-:W-:Y:S01]  /*2e30*/  FMUL R11, R72, 0.25 ;  /* 0x3e800000480b7820 */ /* 0x000fe20000400000 */
[----:B------:R-:W-:Y:S01]  /*2e40*/  FSEL R38, R9, R82, P0 ;  /* 0x0000005209267208 */ /* 0x000fe20000000000 */
[----:B------:R-:W-:Y:S01]  /*2e50*/  FMUL R9, R74, 0.25 ;  /* 0x3e8000004a097820 */ /* 0x000fe20000400000 */
[----:B------:R-:W-:Y:S01]  /*2e60*/  FSEL R13, R13, R104, !P6 ;  /* 0x000000680d0d7208 */ /* 0x000fe20007000000 */
[----:B------:R-:W-:Y:S01]  /*2e70*/  UIMAD UR6, UR5, UR6, URZ ;  /* 0x00000006050672a4 */ /* 0x000fe2000f8e023f */
[----:B------:R-:W-:-:S02]  /*2e80*/  FSEL R14, R14, R105, !P4 ;  /* 0x000000690e0e7208 */ /* 0x000fc40006000000 */
[----:B------:R-:W-:Y:S01]  /*2e90*/  FSEL R74, R9, R74, P0 ;  /* 0x0000004a094a7208 */ /* 0x000fe20000000000 */
[----:B------:R-:W-:Y:S01]  /*2ea0*/  FMUL R9, R76, 0.25 ;  /* 0x3e8000004c097820 */ /* 0x000fe20000400000 */
[C---:B0-----:R-:W-:Y:S01]  /*2eb0*/  SHF.L.U32 R5, R2.reuse, 0x3, RZ ;  /* 0x0000000302057819 */ /* 0x041fe200000006ff */
[----:B------:R-:W-:Y:S01]  /*2ec0*/  USHF.L.U32 UR4, UR6, 0x1, URZ ;  /* 0x0000000106047899 */ /* 0x000fe2000800063f */
[----:B------:R-:W-:Y:S02]  /*2ed0*/  SHF.L.U32 R6, R2, 0x2, RZ ;  /* 0x0000000202067819 */ /* 0x000fe400000006ff */
[----:B------:R-:W-:Y:S02]  /*2ee0*/  LOP3.LUT R5, R5, 0x38, RZ, 0xc0, !PT ;  /* 0x0000003805057812 */ /* 0x000fe400078ec0ff */
[----:B------:R-:W-:Y:S02]  /*2ef0*/  LOP3.LUT R8, R6, 0x1c0, RZ, 0xc0, !PT ;  /* 0x000001c006087812 */ /* 0x000fe400078ec0ff */
[----:B------:R-:W-:-:S02]  /*2f00*/  SHF.L.U32 R3, R2, 0x4, RZ ;  /* 0x0000000402037819 */ /* 0x000fc400000006ff */
[----:B------:R-:W-:Y:S02]  /*2f10*/  SHF.L.U32 R4, R2, 0x6, RZ ;  /* 0x0000000602047819 */ /* 0x000fe400000006ff */
[----:B------:R-:W-:Y:S01]  /*2f20*/  IADD3 R8, R8, UR16, R5 ;  /* 0x0000001008087c10 */ /* 0x000fe2000fffe005 */
[----:B------:R-:W-:Y:S01]  /*2f30*/  FMUL R5, R70, 0.25 ;  /* 0x3e80000046057820 */ /* 0x000fe20000400000 */
[----:B------:R-:W-:Y:S02]  /*2f40*/  LOP3.LUT R3, R3, 0xf0, RZ, 0xc0, !PT ;  /* 0x000000f003037812 */ /* 0x000fe400078ec0ff */
[----:B------:R-:W-:Y:S02]  /*2f50*/  LOP3.LUT R4, R4, 0x400, RZ, 0xc0, !PT ;  /* 0x0000040004047812 */ /* 0x000fe400078ec0ff */
[----:B------:R-:W-:Y:S02]  /*2f60*/  LOP3.LUT R23, R2, 0x60, RZ, 0xc0, !PT ;  /* 0x0000006002177812 */ /* 0x000fe400078ec0ff */
[----:B------:R-:W-:Y:S01]  /*2f70*/  IADD3 R6, R4, UR16, R3 ;  /* 0x0000001004067c10 */ /* 0x000fe2000fffe003 */
[----:B------:R-:W-:Y:S01]  /*2f80*/  FMUL R4, R71, 0.25 ;  /* 0x3e80000047047820 */ /* 0x000fe20000400000 */
[----:B------:R-:W-:Y:S01]  /*2f90*/  FSEL R26, R5, R70, P3 ;  /* 0x00000046051a7208 */ /* 0x000fe20001800000 */
[----:B------:R-:W-:Y:S01]  /*2fa0*/  FMUL R5, R66, 0.25 ;  /* 0x3e80000042057820 */ /* 0x000fe20000400000 */
[----:B------:R-:W-:Y:S01]  /*2fb0*/  LEA R23, R23, R6, 0x3 ;  /* 0x0000000617177211 */ /* 0x000fe200078e18ff */
[----:B------:R-:W-:Y:S01]  /*2fc0*/  FMUL R6, R67, 0.25 ;  /* 0x3e80000043067820 */ /* 0x000fe20000400000 */
[----:B------:R-:W-:Y:S01]  /*2fd0*/  FSEL R21, R4, R71, P3 ;  /* 0x0000004704157208 */ /* 0x000fe20001800000 */
        /* <DEDUP_REMOVED lines=27> */
[----:B------:R-:W-:Y:S01]  /*3190*/  SHF.R.U32.HI R3, RZ, 0x1, R2 ;  /* 0x00000001ff037819 */ /* 0x000fe20000011602 */
[----:B------:R-:W0:Y:S01]  /*31a0*/  LDC R71, c[0x0][0x278] ;  /* 0x00009e00ff477b82 */ /* 0x000e220000000800 */
[----:B------:R-:W-:Y:S01]  /*31b0*/  FSEL R40, R6, R79, P0 ;  /* 0x0000004f06287208 */ /* 0x000fe20000000000 */
[----:B------:R-:W-:Y:S01]  /*31c0*/  FMUL R6, R81, 0.25 ;  /* 0x3e80000051067820 */ /* 0x000fe20000400000 */
[----:B------:R-:W-:-:S02]  /*31d0*/  LOP3.LUT R3, R3, 0x4, RZ, 0xc0, !PT ;  /* 0x0000000403037812 */ /* 0x000fc400078ec0ff */
[----:B------:R-:W-:Y:S01]  /*31e0*/  FSEL R85, R4, R85, P2 ;  /* 0x0000005504557208 */ /* 0x000fe20001000000 */
[----:B------:R-:W-:Y:S01]  /*31f0*/  FMUL R4, R77, 0.25 ;  /* 0x3e8000004d047820 */ /* 0x000fe20000400000 */
[----:B------:R-:W-:Y:S01]  /*3200*/  FSEL R39, R5, R84, P2 ;  /* 0x0000005405277208 */ /* 0x000fe20001000000 */
[----:B------:R-:W-:Y:S01]  /*3210*/  FMUL R5, R80, 0.25 ;  /* 0x3e80000050057820 */ /* 0x000fe20000400000 */
[----:B------:R-:W-:Y:S01]  /*3220*/  IADD3 R3, R3, R8, RZ ;  /* 0x0000000803037210 */ /* 0x000fe20007ffe0ff */
[----:B------:R-:W-:Y:S01]  /*3230*/  FMUL R8, R61, 0.25 ;  /* 0x3e8000003d087820 */ /* 0x000fe20000400000 */
[----:B------:R-:W-:Y:S01]  /*3240*/  FSEL R81, R6, R81, P2 ;  /* 0x0000005106517208 */ /* 0x000fe20001000000 */
[----:B------:R-:W-:Y:S01]  /*3250*/  FMUL R6, R73, 0.25 ;  /* 0x3e80000049067820 */ /* 0x000fe20000400000 */
[----:B------:R-:W-:Y:S01]  /*3260*/  FSEL R41, R5, R80, P2 ;  /* 0x0000005005297208 */ /* 0x000fe20001000000 */
[----:B------:R-:W-:Y:S01]  /*3270*/  FMUL R5, R106, 8388608 ;  /* 0x4b0000006a057820 */ /* 0x000fe20000400000 */
[----:B------:R-:W-:-:S02]  /*3280*/  FSEL R77, R4, R77, P2 ;  /* 0x0000004d044d7208 */ /* 0x000fc40001000000 */
[----:B------:R-:W-:Y:S02]  /*3290*/  FSEL R4, RZ, -23, P5 ;  /* 0xc1b80000ff047808 */ /* 0x000fe40002800000 */
[----:B------:R-:W-:Y:S02]  /*32a0*/  FSETP.GEU.AND P5, PT, R106, 1.175494350822287508e-38, PT ;  /* 0x008000006a00780b */ /* 0x000fe40003fae000 */
[----:B------:R-:W-:Y:S01]  /*32b0*/  FSEL R33, R8, R61, P1 ;  /* 0x0000003d08217208 */ /* 0x000fe20000800000 */
[----:B------:R-:W-:Y:S01]  /*32c0*/  FMUL R8, R75, 0.25 ;  /* 0x3e8000004b087820 */ /* 0x000fe20000400000 */
[----:B------:R-:W-:Y:S01]  /*32d0*/  FSEL R73, R6, R73, P2 ;  /* 0x0000004906497208 */ /* 0x000fe20001000000 */
[C---:B0-----:R-:W-:Y:S01]  /*32e0*/  IMAD R63, R71.reuse, 0xe, RZ ;  /* 0x0000000e473f7824 */ /* 0x041fe200078e02ff */
[----:B------:R-:W-:Y:S01]  /*32f0*/  FSEL R6, RZ, -23, P6 ;  /* 0xc1b80000ff067808 */ /* 0x000fe20003000000 */
[C---:B------:R-:W-:Y:S01]  /*3300*/  IMAD R97, R71.reuse, 0x12, RZ ;  /* 0x0000001247617824 */ /* 0x040fe200078e02ff */
[C---:B------:R-:W-:Y:S01]  /*3310*/  FSETP.GEU.AND P6, PT, |R106|.reuse, 1.175494350822287508e-38, PT ;  /* 0x008000006a00780b */ /* 0x040fe20003fce200 */
[----:B------:R-:W-:Y:S01]  /*3320*/  IMAD R101, R71, 0x14, RZ ;  /* 0x0000001447657824 */ /* 0x000fe200078e02ff */
[----:B------:R-:W-:Y:S01]  /*3330*/  FSEL R16, R5, R106, !P5 ;  /* 0x0000006a05107208 */ /* 0x000fe20006800000 */
[----:B------:R-:W-:Y:S01]  /*3340*/  @P3 FMUL R106, R106, 0.25 ;  /* 0x3e8000006a6a3820 */ /* 0x000fe20000400000 */
[----:B------:R-:W-:Y:S01]  /*3350*/  FSEL R10, RZ, -23, P4 ;  /* 0xc1b80000ff0a7808 */ /* 0x000fe20002000000 */
[C---:B------:R-:W-:Y:S01]  /*3360*/  IMAD R109, R71.reuse, 0x18, RZ ;  /* 0x00000018476d7824 */ /* 0x040fe200078e02ff */
[C---:B------:R-:W-:Y:S01]  /*3370*/  FSETP.GEU.AND P3, PT, |R104|.reuse, 1.175494350822287508e-38, PT ;  /* 0x008000006800780b */ /* 0x040fe20003f6e200 */
[----:B------:R-:W-:Y:S01]  /*3380*/  @P0 FMUL R104, R104, 0.25 ;  /* 0x3e80000068680820 */ /* 0x000fe20000400000 */
[----:B------:R-:W-:Y:S01]  /*3390*/  FSEL R42, R8, R75, P0 ;  /* 0x0000004b082a7208 */ /* 0x000fe20000000000 */
[----:B------:R-:W-:Y:S01]  /*33a0*/  IMAD R87, R71, 0x1c, RZ ;  /* 0x0000001c47577824 */ /* 0x000fe200078e02ff */
[C---:B------:R-:W-:Y:S01]  /*33b0*/  FSETP.GEU.AND P4, PT, |R105|.reuse, 1.175494350822287508e-38, PT ;  /* 0x008000006900780b */ /* 0x040fe20003f8e200 */
[----:B------:R-:W-:Y:S01]  /*33c0*/  @P1 FMUL R105, R105, 0.25 ;  /* 0x3e80000069691820 */ /* 0x000fe20000400000 */
[----:B------:R-:W-:Y:S01]  /*33d0*/  IADD3 R5, R12, -0x3f3504f3, RZ ;  /* 0xc0cafb0d0c057810 */ /* 0x000fe20007ffe0ff */
[----:B------:R-:W-:Y:S01]  /*33e0*/  @!P6 FMUL R106, R106, 16777216 ;  /* 0x4b8000006a6ae820 */ /* 0x000fe20000400000 */
[----:B------:R-:W-:Y:S01]  /*33f0*/  FSEL R61, R11, R72, P2 ;  /* 0x000000480b3d7208 */ /* 0x000fe20001000000 */
[----:B------:R-:W-:Y:S01]  /*3400*/  @!P6 FMUL R59, R59, 16777216 ;  /* 0x4b8000003b3be820 */ /* 0x000fe20000400000 */
[----:B------:R-:W-:Y:S01]  /*3410*/  IADD3 R8, R13, -0x3f3504f3, RZ ;  /* 0xc0cafb0d0d087810 */ /* 0x000fe20007ffe0ff */
[----:B------:R-:W-:Y:S01]  /*3420*/  @!P6 FMUL R58, R58, 16777216 ;  /* 0x4b8000003a3ae820 */ /* 0x000fe20000400000 */
[----:B------:R-:W-:Y:S01]  /*3430*/  IADD3 R11, R14, -0x3f3504f3, RZ ;  /* 0xc0cafb0d0e0b7810 */ /* 0x000fe20007ffe0ff */
[----:B------:R-:W-:Y:S01]  /*3440*/  @!P3 FMUL R104, R104, 16777216 ;  /* 0x4b8000006868b820 */ /* 0x000fe20000400000 */
[----:B------:R-:W-:Y:S01]  /*3450*/  FSEL R51, R9, R76, P2 ;  /* 0x0000004c09337208 */ /* 0x000fe20001000000 */
[----:B------:R-:W-:Y:S01]  /*3460*/  @!P3 FMUL R22, R22, 16777216 ;  /* 0x4b8000001616b820 */ /* 0x000fe20000400000 */
[----:B------:R-:W-:Y:S01]  /*3470*/  LOP3.LUT R9, R5, 0xff800000, RZ, 0xc0, !PT ;  /* 0xff80000005097812 */ /* 0x000fe200078ec0ff */
[----:B------:R-:W-:Y:S01]  /*3480*/  @!P4 FMUL R105, R105, 16777216 ;  /* 0x4b8000006969c820 */ /* 0x000fe20000400000 */
[----:B------:R-:W-:Y:S01]  /*3490*/  IADD3 R15, R16, -0x3f3504f3, RZ ;  /* 0xc0cafb0d100f7810 */ /* 0x000fe20007ffe0ff */
[----:B------:R-:W-:Y:S01]  /*34a0*/  @!P4 FMUL R35, R35, 16777216 ;  /* 0x4b8000002323c820 */ /* 0x000fe20000400000 */
[----:B------:R-:W-:Y:S01]  /*34b0*/  LOP3.LUT R46, R8, 0xff800000, RZ, 0xc0, !PT ;  /* 0xff800000082e7812 */ /* 0x000fe200078ec0ff */
[----:B------:R-:W-:Y:S01]  /*34c0*/  @!P3 FMUL R40, R40, 16777216 ;  /* 0x4b8000002828b820 */ /* 0x000fe20000400000 */
[----:B------:R-:W-:Y:S01]  /*34d0*/  LOP3.LUT R43, R11, 0xff800000, RZ, 0xc0, !PT ;  /* 0xff8000000b2b7812 */ /* 0x000fe200078ec0ff */
[----:B------:R-:W0:Y:S01]  /*34e0*/  MUFU.RCP R8, R105 ;  /* 0x0000006900087308 */ /* 0x000e220000001000 */
[----:B------:R-:W-:Y:S01]  /*34f0*/  I2FP.F32.S32 R5, R9 ;  /* 0x0000000900057245 */ /* 0x000fe20000201400 */
[----:B------:R-:W-:Y:S01]  /*3500*/  @!P3 FMUL R42, R42, 16777216 ;  /* 0x4b8000002a2ab820 */ /* 0x000fe20000400000 */
[----:B------:R-:W-:Y:S01]  /*3510*/  LOP3.LUT R45, R15, 0xff800000, RZ, 0xc0, !PT ;  /* 0xff8000000f2d7812 */ /* 0x000fe200078ec0ff */
[----:B------:R-:W-:Y:S01]  /*3520*/  @!P3 FMUL R74, R74, 16777216 ;  /* 0x4b8000004a4ab820 */ /* 0x000fe20000400000 */
[-C--:B------:R-:W-:Y:S01]  /*3530*/  I2FP.F32.S32 R11, R46.reuse ;  /* 0x0000002e000b7245 */ /* 0x080fe20000201400 */
[----:B------:R-:W-:Y:S01]  /*3540*/  FFMA.FTZ R4, R5, 1.1920928955078125e-07, R4 ;  /* 0x3400000005047823 */ /* 0x000fe20000010004 */
[----:B------:R-:W-:Y:S01]  /*3550*/  I2FP.F32.S32 R15, R43 ;  /* 0x0000002b000f7245 */ /* 0x000fe20000201400 */
[----:B------:R-:W-:Y:S01]  /*3560*/  @!P4 FMUL R57, R57, 16777216 ;  /* 0x4b8000003939c820 */ /* 0x000fe20000400000 */
[----:B------:R-:W-:Y:S01]  /*3570*/  FSEL R24, RZ, -23, P5 ;  /* 0xc1b80000ff187808 */ /* 0x000fe20002800000 */
[----:B------:R-:W-:Y:S01]  /*3580*/  FFMA.FTZ R5, R11, 1.1920928955078125e-07, R6 ;  /* 0x340000000b057823 */ /* 0x000fe20000010006 */
[----:B------:R-:W-:Y:S01]  /*3590*/  I2FP.F32.S32 R27, R45 ;  /* 0x0000002d001b7245 */ /* 0x000fe20000201400 */
[----:B------:R-:W-:Y:S01]  /*35a0*/  FFMA.FTZ R6, R15, 1.1920928955078125e-07, R10 ;  /* 0x340000000f067823 */ /* 0x000fe2000001000a */
[----:B------:R-:W-:Y:S01]  /*35b0*/  FSETP.GEU.AND P1, PT, |R103|, 1.175494350822287508e-38, PT ;  /* 0x008000006700780b */ /* 0x000fe20003f2e200 */
[----:B------:R-:W1:Y:S01]  /*35c0*/  MUFU.RCP R15, R104 ;  /* 0x00000068000f7308 */ /* 0x000e620000001000 */
[----:B------:R-:W-:Y:S01]  /*35d0*/  @!P3 FMUL R30, R30, 16777216 ;  /* 0x4b8000001e1eb820 */ /* 0x000fe20000400000 */
[----:B------:R-:W-:Y:S01]  /*35e0*/  @!P3 FMUL R32, R32, 16777216 ;  /* 0x4b8000002020b820 */ /* 0x000fe20000400000 */
[----:B------:R-:W-:Y:S01]  /*35f0*/  @!P3 FMUL R38, R38, 16777216 ;  /* 0x4b8000002626b820 */ /* 0x000fe20000400000 */
[----:B------:R-:W-:Y:S01]  /*3600*/  @!P3 FMUL R78, R78, 16777216 ;  /* 0x4b8000004e4eb820 */ /* 0x000fe20000400000 */
[----:B------:R-:W-:Y:S01]  /*3610*/  IADD3 R9, R12, -R9, RZ ;  /* 0x800000090c097210 */ /* 0x000fe20007ffe0ff */
[----:B------:R-:W-:Y:S01]  /*3620*/  FFMA.FTZ R24, R27, 1.1920928955078125e-07, R24 ;  /* 0x340000001b187823 */ /* 0x000fe20000010018 */
[C---:B0-----:R-:W-:Y:S01]  /*3630*/  FMUL R47, R8.reuse, R35 ;  /* 0x00000023082f7220 */ /* 0x041fe20000400000 */
[----:B------:R-:W-:Y:S01]  /*3640*/  FMUL R10, R8, R57 ;  /* 0x00000039080a7220 */ /* 0x000fe20000400000 */
[----:B------:R-:W-:Y:S01]  /*3650*/  MOV R52, 0x3dc6b27f ;  /* 0x3dc6b27f00347802 */ /* 0x000fe20000000f00 */
[----:B------:R-:W-:Y:S01]  /*3660*/  @P2 FMUL R103, R103, 0.25 ;  /* 0x3e80000067672820 */ /* 0x000fe20000400000 */
[----:B------:R-:W-:Y:S01]  /*3670*/  IADD3 R46, R13, -R46, RZ ;  /* 0x8000002e0d2e7210 */ /* 0x000fe20007ffe0ff */
[----:B------:R-:W0:Y:S01]  /*3680*/  MUFU.RCP R106, R106 ;  /* 0x0000006a006a7308 */ /* 0x000e220000001000 */
[----:B------:R-:W-:Y:S01]  /*3690*/  IADD3 R43, R14, -R43, RZ ;  /* 0x8000002b0e2b7210 */ /* 0x000fe20007ffe0ff */
[----:B------:R-:W-:Y:S01]  /*36a0*/  @!P1 FMUL R103, R103, 16777216 ;  /* 0x4b80000067679820 */ /* 0x000fe20000400000 */
[----:B------:R-:W-:Y:S01]  /*36b0*/  F2FP.BF16.F32.PACK_AB R10, R10, R47 ;  /* 0x0000002f0a0a723e */ /* 0x000fe200000010ff */
[----:B------:R-:W-:Y:S01]  /*36c0*/  FADD R46, R46, -1 ;  /* 0xbf8000002e2e7421 */ /* 0x000fe20000000000 */
[C---:B-1----:R-:W-:Y:S01]  /*36d0*/  FMUL R27, R15.reuse, R22 ;  /* 0x000000160f1b7220 */ /* 0x042fe20000400000 */
[C---:B------:R-:W-:Y:S01]  /*36e0*/  FMUL R37, R15.reuse, R40 ;  /* 0x000000280f257220 */ /* 0x040fe20000400000 */
[C---:B------:R-:W-:Y:S01]  /*36f0*/  FMUL R22, R15.reuse, R42 ;  /* 0x0000002a0f167220 */ /* 0x040fe20000400000 */
[C---:B------:R-:W-:Y:S01]  /*3700*/  FMUL R53, R15.reuse, R74 ;  /* 0x0000004a0f357220 */ /* 0x040fe20000400000 */
[C---:B------:R-:W-:Y:S01]  /*3710*/  FMUL R30, R15.reuse, R30 ;  /* 0x0000001e0f1e7220 */ /* 0x040fe20000400000 */
[C---:B------:R-:W-:Y:S01]  /*3720*/  FMUL R35, R15.reuse, R32 ;  /* 0x000000200f237220 */ /* 0x040fe20000400000 */
[C---:B------:R-:W-:Y:S01]  /*3730*/  FMUL R38, R15.reuse, R38 ;  /* 0x000000260f267220 */ /* 0x040fe20000400000 */
[----:B------:R-:W-:Y:S01]  /*3740*/  FMUL R40, R15, R78 ;  /* 0x0000004e0f287220 */ /* 0x000fe20000400000 */
[----:B------:R-:W-:Y:S01]  /*3750*/  FADD R15, R9, -1 ;  /* 0xbf800000090f7421 */ /* 0x000fe20000000000 */
[----:B------:R-:W-:Y:S01]  /*3760*/  F2FP.BF16.F32.PACK_AB R9, R22, R53 ;  /* 0x000000351609723e */ /* 0x000fe200000010ff */
[----:B------:R-:W1:Y:S01]  /*3770*/  MUFU.RCP R44, R103 ;  /* 0x00000067002c7308 */ /* 0x000e620000001000 */
[----:B------:R-:W-:Y:S01]  /*3780*/  IADD3 R47, R16, -R45, RZ ;  /* 0x8000002d102f7210 */ /* 0x000fe20007ffe0ff */
[-C--:B------:R-:W-:Y:S01]  /*3790*/  FFMA.FTZ R22, R15, R52.reuse, -0.16845393180847167969 ;  /* 0xbe2c7f300f167423 */ /* 0x080fe20000010034 */
[----:B------:R-:W-:Y:S01]  /*37a0*/  FADD R45, R43, -1 ;  /* 0xbf8000002b2d7421 */ /* 0x000fe20000000000 */
[C---:B------:R-:W-:Y:S01]  /*37b0*/  FFMA.FTZ R43, R46.reuse, R52, -0.16845393180847167969 ;  /* 0xbe2c7f302e2b7423 */ /* 0x040fe20000010034 */
[----:B------:R-:W-:Y:S01]  /*37c0*/  @!P4 FMUL R25, R25, 16777216 ;  /* 0x4b8000001919c820 */ /* 0x000fe20000400000 */
[----:B------:R-:W-:Y:S01]  /*37d0*/  FFMA.FTZ R22, R15, R22, 0.1716887056827545166 ;  /* 0x3e2fcf2a0f167423 */ /* 0x000fe20000010016 */
[----:B------:R-:W-:Y:S01]  /*37e0*/  FFMA.FTZ R50, R45, R52, -0.16845393180847167969 ;  /* 0xbe2c7f302d327423 */ /* 0x000fe20000010034 */
[----:B------:R-:W-:Y:S01]  /*37f0*/  FFMA.FTZ R43, R46, R43, 0.1716887056827545166 ;  /* 0x3e2fcf2a2e2b7423 */ /* 0x000fe2000001002b */
[----:B------:R-:W-:Y:S01]  /*3800*/  @!P4 FMUL R28, R28, 16777216 ;  /* 0x4b8000001c1cc820 */ /* 0x000fe20000400000 */
[----:B------:R-:W-:Y:S01]  /*3810*/  FFMA.FTZ R22, R15, R22, -0.17900948226451873779 ;  /* 0xbe374e430f167423 */ /* 0x000fe20000010016 */
[----:B------:R-:W-:Y:S01]  /*3820*/  FFMA.FTZ R50, R45, R50, 0.1716887056827545166 ;  /* 0x3e2fcf2a2d327423 */ /* 0x000fe20000010032 */
[----:B------:R-:W-:Y:S01]  /*3830*/  FFMA.FTZ R43, R46, R43, -0.17900948226451873779 ;  /* 0xbe374e432e2b7423 */ /* 0x000fe2000001002b */
[----:B------:R-:W-:Y:S01]  /*3840*/  @!P4 FMUL R31, R31, 16777216 ;  /* 0x4b8000001f1fc820 */ /* 0x000fe20000400000 */
[----:B------:R-:W-:Y:S01]  /*3850*/  FFMA.FTZ R22, R15, R22, 0.20512372255325317383 ;  /* 0x3e520bf40f167423 */ /* 0x000fe20000010016 */
[----:B------:R-:W-:Y:S01]  /*3860*/  FFMA.FTZ R50, R45, R50, -0.17900948226451873779 ;  /* 0xbe374e432d327423 */ /* 0x000fe20000010032 */
[----:B------:R-:W-:Y:S01]  /*3870*/  @!P4 FMUL R34, R34, 16777216 ;  /* 0x4b8000002222c820 */ /* 0x000fe20000400000 */
[----:B------:R-:W-:Y:S01]  /*3880*/  @!P4 FMUL R33, R33, 16777216 ;  /* 0x4b8000002121c820 */ /* 0x000fe20000400000 */
[----:B------:R-:W-:Y:S01]  /*3890*/  @!P4 FMUL R29, R29, 16777216 ;  /* 0x4b8000001d1dc820 */ /* 0x000fe20000400000 */
[----:B------:R-:W-:Y:S01]  /*38a0*/  FFMA.FTZ R22, R15, R22, -0.24046532809734344482 ;  /* 0xbe763c8b0f167423 */ /* 0x000fe20000010016 */
[----:B------:R-:W-:Y:S01]  /*38b0*/  @!P1 FMUL R73, R73, 16777216 ;  /* 0x4b80000049499820 */ /* 0x000fe20000400000 */
[----:B------:R-:W-:Y:S01]  /*38c0*/  @!P1 FMUL R61, R61, 16777216 ;  /* 0x4b8000003d3d9820 */ /* 0x000fe20000400000 */
[----:B------:R-:W-:Y:S01]  /*38d0*/  FFMA.FTZ R43, R46, R43, 0.20512372255325317383 ;  /* 0x3e520bf42e2b7423 */ /* 0x000fe2000001002b */
[----:B------:R-:W-:Y:S01]  /*38e0*/  FFMA.FTZ R50, R45, R50, 0.20512372255325317383 ;  /* 0x3e520bf42d327423 */ /* 0x000fe20000010032 */
[C---:B------:R-:W-:Y:S01]  /*38f0*/  FMUL R25, R8.reuse, R25 ;  /* 0x0000001908197220 */ /* 0x040fe20000400000 */
[C---:B------:R-:W-:Y:S01]  /*3900*/  FMUL R28, R8.reuse, R28 ;  /* 0x0000001c081c7220 */ /* 0x040fe20000400000 */
[C---:B------:R-:W-:Y:S01]  /*3910*/  FMUL R31, R8.reuse, R31 ;  /* 0x0000001f081f7220 */ /* 0x040fe20000400000 */
[C---:B------:R-:W-:Y:S01]  /*3920*/  FMUL R34, R8.reuse, R34 ;  /* 0x0000002208227220 */ /* 0x040fe20000400000 */
[C---:B------:R-:W-:Y:S01]  /*3930*/  FMUL R33, R8.reuse, R33 ;  /* 0x0000002108217220 */ /* 0x040fe20000400000 */
[----:B------:R-:W-:Y:S01]  /*3940*/  FMUL R36, R8, R29 ;  /* 0x0000001d08247220 */ /* 0x000fe20000400000 */
[----:B------:R-:W-:Y:S01]  /*3950*/  FFMA.FTZ R22, R15, R22, 0.28857114911079406738 ;  /* 0x3e93bf990f167423 */ /* 0x000fe20000010016 */
[C---:B0-----:R-:W-:Y:S01]  /*3960*/  FMUL R11, R106.reuse, R59 ;  /* 0x0000003b6a0b7220 */ /* 0x041fe20000400000 */
[----:B------:R-:W-:Y:S01]  /*3970*/  FMUL R58, R106, R58 ;  /* 0x0000003a6a3a7220 */ /* 0x000fe20000400000 */
[C---:B-1----:R-:W-:Y:S01]  /*3980*/  FMUL R8, R44.reuse, R73 ;  /* 0x000000492c087220 */ /* 0x042fe20000400000 */
[----:B------:R-:W-:Y:S01]  /*3990*/  FMUL R61, R44, R61 ;  /* 0x0000003d2c3d7220 */ /* 0x000fe20000400000 */
[C---:B------:R-:W-:Y:S01]  /*39a0*/  FFMA.FTZ R43, R46.reuse, R43, -0.24046532809734344482 ;  /* 0xbe763c8b2e2b7423 */ /* 0x040fe2000001002b */
[----:B------:R-:W-:Y:S01]  /*39b0*/  FFMA.FTZ R50, R45, R50, -0.24046532809734344482 ;  /* 0xbe763c8b2d327423 */ /* 0x000fe20000010032 */
[----:B------:R-:W-:Y:S01]  /*39c0*/  FFMA.FTZ R22, R15, R22, -0.36067417263984680176 ;  /* 0xbeb8aa490f167423 */ /* 0x000fe20000010016 */
[----:B------:R-:W-:Y:S01]  /*39d0*/  F2FP.BF16.F32.PACK_AB R11, R11, R58 ;  /* 0x0000003a0b0b723e */ /* 0x000fe200000010ff */
[----:B------:R-:W-:Y:S01]  /*39e0*/  FFMA.FTZ R43, R46, R43, 0.28857114911079406738 ;  /* 0x3e93bf992e2b7423 */ /* 0x000fe2000001002b */
[----:B------:R-:W-:Y:S01]  /*39f0*/  F2FP.BF16.F32.PACK_AB R8, R8, R61 ;  /* 0x0000003d0808723e */ /* 0x000fe200000010ff */
[----:B------:R-:W-:Y:S01]  /*3a00*/  FFMA.FTZ R50, R45, R50, 0.28857114911079406738 ;  /* 0x3e93bf992d327423 */ /* 0x000fe20000010032 */
[----:B------:R-:W-:Y:S01]  /*3a10*/  FFMA.FTZ R22, R15, R22, 0.48089820146560668945 ;  /* 0x3ef6384a0f167423 */ /* 0x000fe20000010016 */
[----:B------:R-:W-:Y:S01]  /*3a20*/  FFMA.FTZ R43, R46, R43, -0.36067417263984680176 ;  /* 0xbeb8aa492e2b7423 */ /* 0x000fe2000001002b */
[----:B------:R-:W-:Y:S01]  /*3a30*/  ISETP.GE.U32.AND P0, PT, R12, 0x7f800000, PT ;  /* 0x7f8000000c00780c */ /* 0x000fe20003f06070 */
[----:B------:R-:W-:Y:S01]  /*3a40*/  FFMA.FTZ R50, R45, R50, -0.36067417263984680176 ;  /* 0xbeb8aa492d327423 */ /* 0x000fe20000010032 */
[----:B------:R0:W-:Y:S01]  /*3a50*/  STSM.16.M88.4 [R23], R8 ;  /* 0x0000000817007844 */ /* 0x0001e20000000200 */
[----:B------:R-:W-:Y:S01]  /*3a60*/  FFMA.FTZ R22, R15, R22, -0.72134751081466674805 ;  /* 0xbf38aa3b0f167423 */ /* 0x000fe20000010016 */
[C---:B------:R-:W-:Y:S01]  /*3a70*/  FFMA.FTZ R43, R46.reuse, R43, 0.48089820146560668945 ;  /* 0x3ef6384a2e2b7423 */ /* 0x040fe2000001002b */
[----:B------:R-:W-:Y:S01]  /*3a80*/  FFMA.FTZ R50, R45, R50, 0.48089820146560668945 ;  /* 0x3ef6384a2d327423 */ /* 0x000fe20000010032 */
[----:B------:R-:W-:Y:S01]  /*3a90*/  @!P1 FMUL R85, R85, 16777216 ;  /* 0x4b80000055559820 */ /* 0x000fe20000400000 */
[----:B------:R-:W-:Y:S01]  /*3aa0*/  @!P1 FMUL R39, R39, 16777216 ;  /* 0x4b80000027279820 */ /* 0x000fe20000400000 */
[----:B------:R-:W-:Y:S01]  /*3ab0*/  @!P1 FMUL R81, R81, 16777216 ;  /* 0x4b80000051519820 */ /* 0x000fe20000400000 */
[----:B------:R-:W-:Y:S01]  /*3ac0*/  @!P1 FMUL R41, R41, 16777216 ;  /* 0x4b80000029299820 */ /* 0x000fe20000400000 */
[----:B------:R-:W-:Y:S01]  /*3ad0*/  @!P1 FMUL R77, R77, 16777216 ;  /* 0x4b8000004d4d9820 */ /* 0x000fe20000400000 */
[----:B------:R-:W-:Y:S01]  /*3ae0*/  @!P1 FMUL R51, R51, 16777216 ;  /* 0x4b80000033339820 */ /* 0x000fe20000400000 */
[----:B------:R-:W-:Y:S01]  /*3af0*/  FMUL R22, R15, R22 ;  /* 0x000000160f167220 */ /* 0x000fe20000400000 */
[----:B------:R-:W-:Y:S01]  /*3b00*/  ISETP.GE.U32.AND P1, PT, R13, 0x7f800000, PT ;  /* 0x7f8000000d00780c */ /* 0x000fe20003f26070 */
[----:B------:R-:W-:Y:S01]  /*3b10*/  FFMA.FTZ R43, R46, R43, -0.72134751081466674805 ;  /* 0xbf38aa3b2e2b7423 */ /* 0x000fe2000001002b */
[----:B------:R-:W-:Y:S01]  /*3b20*/  ISETP.GE.U32.AND P5, PT, R14, 0x7f800000, PT ;  /* 0x7f8000000e00780c */ /* 0x000fe20003fa6070 */
[----:B------:R-:W-:Y:S01]  /*3b30*/  FFMA.FTZ R50, R45, R50, -0.72134751081466674805 ;  /* 0xbf38aa3b2d327423 */ /* 0x000fe20000010032 */
[----:B------:R-:W-:Y:S01]  /*3b40*/  FMUL R22, R15, R22 ;  /* 0x000000160f167220 */ /* 0x000fe20000400000 */
[C---:B------:R-:W-:Y:S01]  /*3b50*/  FMUL R43, R46.reuse, R43 ;  /* 0x0000002b2e2b7220 */ /* 0x040fe20000400000 */
[----:B0-----:R-:W-:Y:S01]  /*3b60*/  @P0 MOV R9, 0x7f800000 ;  /* 0x7f80000000090802 */ /* 0x001fe20000000f00 */
[----:B------:R-:W-:Y:S01]  /*3b70*/  FMUL R50, R45, R50 ;  /* 0x000000322d327220 */ /* 0x000fe20000400000 */
[----:B------:R-:W-:Y:S01]  /*3b80*/  FFMA.FTZ R15, R15, 1.4426950216293334961, R22 ;  /* 0x3fb8aa3b0f0f7823 */ /* 0x000fe20000010016 */
[----:B------:R-:W-:Y:S01]  /*3b90*/  FMUL R43, R46, R43 ;  /* 0x0000002b2e2b7220 */ /* 0x000fe20000400000 */
[----:B------:R-:W-:Y:S01]  /*3ba0*/  LOP3.LUT R22, R2, 0x7f, RZ, 0xc0, !PT ;  /* 0x0000007f02167812 */ /* 0x000fe200078ec0ff */
[C---:B------:R-:W-:Y:S01]  /*3bb0*/  FMUL R50, R45.reuse, R50 ;  /* 0x000000322d327220 */ /* 0x040fe20000400000 */
[----:B------:R-:W-:Y:S01]  /*3bc0*/  FADD R4, R4, R15 ;  /* 0x0000000f04047221 */ /* 0x000fe20000000000 */
[----:B------:R-:W-:Y:S01]  /*3bd0*/  FFMA.FTZ R46, R46, 1.4426950216293334961, R43 ;  /* 0x3fb8aa3b2e2e7823 */ /* 0x000fe2000001002b */
[----:B------:R-:W-:Y:S01]  /*3be0*/  @P1 MOV R8, 0x7f800000 ;  /* 0x7f80000000081802 */ /* 0x000fe20000000f00 */
[----:B------:R-:W-:Y:S01]  /*3bf0*/  @P0 FFMA.FTZ R4, R12, R9, +INF ;  /* 0x7f8000000c040423 */ /* 0x000fe20000010009 */
[----:B------:R-:W-:Y:S01]  /*3c00*/  FFMA.FTZ R45, R45, 1.4426950216293334961, R50 ;  /* 0x3fb8aa3b2d2d7823 */ /* 0x000fe20000010032 */
[----:B------:R-:W-:Y:S01]  /*3c10*/  @P5 MOV R9, 0x7f800000 ;  /* 0x7f80000000095802 */ /* 0x000fe20000000f00 */
[----:B------:R-:W-:Y:S01]  /*3c20*/  FADD R5, R5, R46 ;  /* 0x0000002e05057221 */ /* 0x000fe20000000000 */
[----:B------:R-:W-:Y:S01]  /*3c30*/  LEA R22, R22, UR16, 0x4 ;  /* 0x0000001016167c11 */ /* 0x000fe2000f8e20ff */
[----:B------:R-:W-:Y:S01]  /*3c40*/  FADD R6, R6, R45 ;  /* 0x0000002d06067221 */ /* 0x000fe20000000000 */
[C---:B------:R-:W-:Y:S01]  /*3c50*/  @P1 FFMA.FTZ R5, R13.reuse, R8, +INF ;  /* 0x7f8000000d051423 */ /* 0x040fe20000010008 */
[----:B------:R-:W-:Y:S01]  /*3c60*/  FSETP.NEU.AND P3, PT, R12, RZ, PT ;  /* 0x000000ff0c00720b */ /* 0x000fe20003f6d000 */
[C---:B------:R-:W-:Y:S01]  /*3c70*/  @P5 FFMA.FTZ R6, R14.reuse, R9, +INF ;  /* 0x7f8000000e065423 */ /* 0x040fe20000010009 */
[----:B------:R-:W-:Y:S01]  /*3c80*/  FSETP.NEU.AND P2, PT, R13, RZ, PT ;  /* 0x000000ff0d00720b */ /* 0x000fe20003f4d000 */
[----:B------:R-:W-:Y:S01]  /*3c90*/  @!P6 FMUL R17, R17, 16777216 ;  /* 0x4b8000001111e820 */ /* 0x000fe20000400000 */
[----:B------:R-:W-:Y:S01]  /*3ca0*/  FSETP.NEU.AND P1, PT, R14, RZ, PT ;  /* 0x000000ff0e00720b */ /* 0x000fe20003f2d000 */
[----:B------:R-:W-:Y:S01]  /*3cb0*/  BAR.SYNC.DEFER_BLOCKING 0x0 ;  /* 0x0000000000007b1d */ /* 0x000fe20000010000 */
[----:B------:R-:W-:Y:S01]  /*3cc0*/  @!P6 FMUL R18, R18, 16777216 ;  /* 0x4b8000001212e820 */ /* 0x000fe20000400000 */
[C---:B------:R-:W-:Y:S01]  /*3cd0*/  FMUL R32, R44.reuse, R39 ;  /* 0x000000272c207220 */ /* 0x040fe20000400000 */
[C---:B------:R-:W-:Y:S01]  /*3ce0*/  FMUL R42, R44.reuse, R41 ;  /* 0x000000292c2a7220 */ /* 0x040fe20000400000 */
[C---:B------:R-:W-:Y:S01]  /*3cf0*/  FMUL R29, R44.reuse, R85 ;  /* 0x000000552c1d7220 */ /* 0x040fe20000400000 */
[C---:B------:R-:W-:Y:S01]  /*3d00*/  FMUL R39, R44.reuse, R81 ;  /* 0x000000512c277220 */ /* 0x040fe20000400000 */
[----:B------:R-:W-:Y:S01]  /*3d10*/  FMUL R41, R44, R77 ;  /* 0x0000004d2c297220 */ /* 0x000fe20000400000 */
[C---:B------:R-:W-:Y:S01]  /*3d20*/  FMUL R17, R106.reuse, R17 ;  /* 0x000000116a117220 */ /* 0x040fe20000400000 */
[----:B------:R-:W-:Y:S01]  /*3d30*/  FMUL R18, R106, R18 ;  /* 0x000000126a127220 */ /* 0x000fe20000400000 */
[----:B------:R-:W-:Y:S01]  /*3d40*/  FMUL R44, R44, R51 ;  /* 0x000000332c2c7220 */ /* 0x000fe20000400000 */
[----:B------:R-:W-:Y:S01]  /*3d50*/  FADD R47, R47, -1 ;  /* 0xbf8000002f2f7421 */ /* 0x000fe20000000000 */
[----:B------:R-:W-:Y:S01]  /*3d60*/  F2FP.BF16.F32.PACK_AB R9, R37, R40 ;  /* 0x000000282509723e */ /* 0x000fe200000010ff */
[----:B------:R-:W-:Y:S01]  /*3d70*/  @!P6 FMUL R19, R19, 16777216 ;  /* 0x4b8000001313e820 */ /* 0x000fe20000400000 */
[----:B------:R-:W-:Y:S01]  /*3d80*/  F2FP.BF16.F32.PACK_AB R10, R33, R36 ;  /* 0x00000024210a723e */ /* 0x000fe200000010ff */
[----:B------:R-:W-:Y:S01]  /*3d90*/  FFMA.FTZ R52, R47, R52, -0.16845393180847167969 ;  /* 0xbe2c7f302f347423 */ /* 0x000fe20000010034 */
[----:B------:R-:W-:Y:S01]  /*3da0*/  F2FP.BF16.F32.PACK_AB R8, R41, R44 ;  /* 0x0000002c2908723e */ /* 0x000fe200000010ff */
[----:B------:R-:W-:Y:S01]  /*3db0*/  @!P6 FMUL R20, R20, 16777216 ;  /* 0x4b8000001414e820 */ /* 0x000fe20000400000 */
[----:B------:R-:W-:Y:S01]  /*3dc0*/  F2FP.BF16.F32.PACK_AB R11, R17, R18 ;  /* 0x00000012110b723e */ /* 0x000fe200000010ff */
[C---:B------:R-:W-:Y:S01]  /*3dd0*/  FFMA.FTZ R52, R47.reuse, R52, 0.1716887056827545166 ;  /* 0x3e2fcf2a2f347423 */ /* 0x040fe20000010034 */
[----:B------:R-:W-:Y:S01]  /*3de0*/  ISETP.GE.U32.AND P4, PT, R16, 0x7f800000, PT ;  /* 0x7f8000001000780c */ /* 0x000fe20003f86070 */
[C---:B------:R-:W-:Y:S01]  /*3df0*/  FMUL R19, R106.reuse, R19 ;  /* 0x000000136a137220 */ /* 0x040fe20000400000 */
[----:B------:R-:W-:Y:S01]  /*3e00*/  FMUL R20, R106, R20 ;  /* 0x000000146a147220 */ /* 0x000fe20000400000 */
[----:B------:R-:W-:Y:S01]  /*3e10*/  FFMA.FTZ R52, R47, R52, -0.17900948226451873779 ;  /* 0xbe374e432f347423 */ /* 0x000fe20000010034 */
[----:B------:R-:W-:Y:S01]  /*3e20*/  FSETP.NEU.AND P0, PT, R16, RZ, PT ;  /* 0x000000ff1000720b */ /* 0x000fe20003f0d000 */
[----:B------:R-:W0:Y:S01]  /*3e30*/  LDS.128 R12, [R22] ;  /* 0x00000000160c7984 */ /* 0x000e220000000c00 */
[----:B------:R-:W-:Y:S01]  /*3e40*/  F2FP.BF16.F32.PACK_AB R17, R35, R38 ;  /* 0x000000262311723e */ /* 0x000fe200000010ff */
[----:B------:R-:W-:Y:S01]  /*3e50*/  FFMA.FTZ R52, R47, R52, 0.20512372255325317383 ;  /* 0x3e520bf42f347423 */ /* 0x000fe20000010034 */
[----:B------:R-:W-:Y:S01]  /*3e60*/  F2FP.BF16.F32.PACK_AB R18, R31, R34 ;  /* 0x000000221f12723e */ /* 0x000fe200000010ff */
[----:B------:R-:W-:Y:S01]  /*3e70*/  BAR.SYNC.DEFER_BLOCKING 0x0 ;  /* 0x0000000000007b1d */ /* 0x000fe20000010000 */
[----:B------:R-:W-:Y:S01]  /*3e80*/  F2FP.BF16.F32.PACK_AB R19, R19, R20 ;  /* 0x000000141313723e */ /* 0x000fe200000010ff */
[----:B------:R-:W-:Y:S01]  /*3e90*/  FFMA.FTZ R52, R47, R52, -0.24046532809734344482 ;  /* 0xbe763c8b2f347423 */ /* 0x000fe20000010034 */
[----:B------:R-:W-:Y:S01]  /*3ea0*/  IMAD R33, R0, UR7, RZ ;  /* 0x0000000700217c24 */ /* 0x000fe2000f8e02ff */
[----:B------:R-:W-:Y:S01]  /*3eb0*/  @P4 MOV R41, 0x7f800000 ;  /* 0x7f80000000294802 */ /* 0x000fe20000000f00 */
[----:B------:R-:W-:Y:S01]  /*3ec0*/  @!P6 FMUL R21, R21, 16777216 ;  /* 0x4b8000001515e820 */ /* 0x000fe20000400000 */
[----:B------:R-:W-:Y:S01]  /*3ed0*/  FFMA.FTZ R52, R47, R52, 0.28857114911079406738 ;  /* 0x3e93bf992f347423 */ /* 0x000fe20000010034 */
[----:B------:R-:W-:Y:S01]  /*3ee0*/  @!P6 FMUL R26, R26, 16777216 ;  /* 0x4b8000001a1ae820 */ /* 0x000fe20000400000 */
[----:B------:R-:W-:Y:S01]  /*3ef0*/  SHF.L.U32 R31, R33, 0x1, RZ ;  /* 0x00000001211f7819 */ /* 0x000fe200000006ff */
[C---:B------:R-:W-:Y:S01]  /*3f00*/  FMUL R21, R106.reuse, R21 ;  /* 0x000000156a157220 */ /* 0x040fe20000400000 */
[----:B------:R-:W-:Y:S01]  /*3f10*/  FFMA.FTZ R52, R47, R52, -0.36067417263984680176 ;  /* 0xbeb8aa492f347423 */ /* 0x000fe20000010034 */
[----:B------:R-:W-:Y:S01]  /*3f20*/  FMUL R26, R106, R26 ;  /* 0x0000001a6a1a7220 */ /* 0x000fe20000400000 */
[----:B------:R-:W-:Y:S01]  /*3f30*/  UIMAD.WIDE UR6, UR6, 0x2, URZ ;  /* 0x00000002060678a5 */ /* 0x000fe2000f8e023f */
[----:B------:R-:W-:Y:S01]  /*3f40*/  F2FP.BF16.F32.PACK_AB R40, R29, R32 ;  /* 0x000000201d28723e */ /* 0x000fe200000010ff */
[----:B------:R-:W-:Y:S01]  /*3f50*/  FFMA.FTZ R52, R47, R52, 0.48089820146560668945 ;  /* 0x3ef6384a2f347423 */ /* 0x000fe20000010034 */
[----:B------:R-:W-:Y:S01]  /*3f60*/  IMAD.HI R32, R33, 0x2, RZ ;  /* 0x0000000221207827 */ /* 0x000fe200078e02ff */
[----:B------:R-:W-:-:S03]  /*3f70*/  F2FP.BF16.F32.PACK_AB R43, R21, R26 ;  /* 0x0000001a152b723e */ /* 0x000fc600000010ff */
[----:B------:R-:W-:Y:S01]  /*3f80*/  FFMA.FTZ R52, R47, R52, -0.72134751081466674805 ;  /* 0xbf38aa3b2f347423 */ /* 0x000fe20000010034 */
[C---:B------:R-:W-:Y:S01]  /*3f90*/  IMAD R35, R71.reuse, 0x6, RZ ;  /* 0x0000000647237824 */ /* 0x040fe200078e02ff */
[C---:B------:R-:W-:Y:S01]  /*3fa0*/  SHF.L.U32 R67, R71.reuse, 0x4, RZ ;  /* 0x0000000447437819 */ /* 0x040fe200000006ff */
[----:B------:R-:W-:Y:S02]  /*3fb0*/  IMAD R29, R71, 0x3, RZ ;  /* 0x00000003471d7824 */ /* 0x000fe400078e02ff */
[----:B------:R-:W-:Y:S01]  /*3fc0*/  FMUL R52, R47, R52 ;  /* 0x000000342f347220 */ /* 0x000fe20000400000 */
[C---:B------:R-:W-:Y:S01]  /*3fd0*/  IMAD R59, R71.reuse, 0xc, RZ ;  /* 0x0000000c473b7824 */ /* 0x040fe200078e02ff */
[----:B------:R-:W-:Y:S01]  /*3fe0*/  STSM.16.M88.4 [R23], R8 ;  /* 0x0000000817007844 */ /* 0x000fe20000000200 */
[----:B------:R-:W-:Y:S02]  /*3ff0*/  IMAD R51, R71, 0xa, RZ ;  /* 0x0000000a47337824 */ /* 0x000fe400078e02ff */
[----:B------:R-:W-:Y:S01]  /*4000*/  FMUL R52, R47, R52 ;  /* 0x000000342f347220 */ /* 0x000fe20000400000 */
[C---:B------:R-:W-:Y:S01]  /*4010*/  IMAD R33, R71.reuse, 0x5, RZ ;  /* 0x0000000547217824 */ /* 0x040fe200078e02ff */
[----:B------:R-:W-:Y:S01]  /*4020*/  BAR.SYNC.DEFER_BLOCKING 0x0 ;  /* 0x0000000000007b1d */ /* 0x000fe20000010000 */
[----:B------:R-:W-:-:S02]  /*4030*/  IMAD R37, R71, 0x7, RZ ;  /* 0x0000000747257824 */ /* 0x000fc400078e02ff */
[----:B------:R-:W-:Y:S01]  /*4040*/  FFMA.FTZ R47, R47, 1.4426950216293334961, R52 ;  /* 0x3fb8aa3b2f2f7823 */ /* 0x000fe20000010034 */
[C---:B------:R-:W-:Y:S01]  /*4050*/  IMAD R105, R71.reuse, 0x16, RZ ;  /* 0x0000001647697824 */ /* 0x040fe200078e02ff */
[----:B------:R-:W-:Y:S01]  /*4060*/  FSEL R4, R4, -INF , P3 ;  /* 0xff80000004047808 */ /* 0x000fe20001800000 */
[----:B------:R-:W-:Y:S02]  /*4070*/  IMAD R57, R71, 0xb, RZ ;  /* 0x0000000b47397824 */ /* 0x000fe400078e02ff */
[----:B------:R-:W-:Y:S01]  /*4080*/  FADD R24, R24, R47 ;  /* 0x0000002f18187221 */ /* 0x000fe20000000000 */
[----:B------:R-:W-:Y:S01]  /*4090*/  @P4 FFMA.FTZ R24, R16, R41, +INF ;  /* 0x7f80000010184423 */ /* 0x000fe20000010029 */
[----:B------:R-:W-:Y:S01]  /*40a0*/  F2FP.BF16.F32.PACK_AB R16, R39, R42 ;  /* 0x0000002a2710723e */ /* 0x000fe200000010ff */
[----:B------:R-:W1:Y:S01]  /*40b0*/  LDC.64 R46, c[0x0][0x228] ;  /* 0x00008a00ff2e7b82 */ /* 0x000e620000000a00 */
[----:B------:R-:W-:Y:S01]  /*40c0*/  F2FP.BF16.F32.PACK_AB R41, R27, R30 ;  /* 0x0000001e1b29723e */ /* 0x000fe200000010ff */
[C---:B------:R-:W-:Y:S01]  /*40d0*/  IMAD R61, R71.reuse, 0xd, RZ ;  /* 0x0000000d473d7824 */ /* 0x040fe200078e02ff */
[C---:B------:R-:W-:Y:S01]  /*40e0*/  SHF.L.U32 R27, R71.reuse, 0x1, RZ ;  /* 0x00000001471b7819 */ /* 0x040fe200000006ff */
[----:B------:R-:W-:Y:S01]  /*40f0*/  IMAD R65, R71, 0xf, RZ ;  /* 0x0000000f47417824 */ /* 0x000fe200078e02ff */
[----:B------:R-:W-:Y:S01]  /*4100*/  F2FP.BF16.F32.PACK_AB R42, R25, R28 ;  /* 0x0000001c192a723e */ /* 0x000fe200000010ff */
[C---:B------:R-:W-:Y:S01]  /*4110*/  IMAD R111, R71.reuse, 0x22, RZ ;  /* 0x00000022476f7824 */ /* 0x040fe200078e02ff */
[C---:B------:R-:W-:Y:S01]  /*4120*/  SHF.L.U32 R39, R71.reuse, 0x3, RZ ;  /* 0x0000000347277819 */ /* 0x040fe200000006ff */
[C---:B------:R-:W-:Y:S01]  /*4130*/  IMAD R113, R71.reuse, 0x24, RZ ;  /* 0x0000002447717824 */ /* 0x040fe200078e02ff */
[----:B0-----:R-:W-:Y:S01]  /*4140*/  PRMT R54, R14, 0x7632, R54 ;  /* 0x000076320e367816 */ /* 0x001fe20000000036 */
[----:B------:R-:W-:Y:S01]  /*4150*/  IMAD R115, R71, 0x26, RZ ;  /* 0x0000002647737824 */ /* 0x000fe200078e02ff */
[----:B------:R-:W-:Y:S01]  /*4160*/  FSEL R5, R5, -INF , P2 ;  /* 0xff80000005057808 */ /* 0x000fe20001000000 */
[C---:B------:R-:W-:Y:S01]  /*4170*/  IMAD R69, R71.reuse, 0x11, RZ ;  /* 0x0000001147457824 */ /* 0x040fe200078e02ff */
[----:B------:R-:W-:Y:S01]  /*4180*/  FSEL R6, R6, -INF , P1 ;  /* 0xff80000006067808 */ /* 0x000fe20000800000 */
[C---:B------:R-:W-:Y:S01]  /*4190*/  IMAD R99, R71.reuse, 0x13, RZ ;  /* 0x0000001347637824 */ /* 0x040fe200078e02ff */
[----:B------:R-:W0:Y:S01]  /*41a0*/  LDS.128 R8, [R22] ;  /* 0x0000000016087984 */ /* 0x000e220000000c00 */
[C---:B------:R-:W-:Y:S01]  /*41b0*/  IMAD R117, R71.reuse, 0x28, RZ ;  /* 0x0000002847757824 */ /* 0x040fe200078e02ff */
[----:B------:R-:W-:Y:S01]  /*41c0*/  FSEL R24, R24, -INF , P0 ;  /* 0xff80000018187808 */ /* 0x000fe20000000000 */
[C---:B------:R-:W-:Y:S01]  /*41d0*/  IMAD R103, R71.reuse, 0x15, RZ ;  /* 0x0000001547677824 */ /* 0x040fe200078e02ff */
[----:B------:R-:W-:Y:S01]  /*41e0*/  BAR.SYNC.DEFER_BLOCKING 0x0 ;  /* 0x0000000000007b1d */ /* 0x000fe20000010000 */
[C---:B------:R-:W-:Y:S01]  /*41f0*/  IMAD R119, R71.reuse, 0x2a, RZ ;  /* 0x0000002a47777824 */ /* 0x040fe200078e02ff */
[----:B------:R-:W-:Y:S01]  /*4200*/  SHF.L.U32 R2, R2, 0x1, RZ ;  /* 0x0000000102027819 */ /* 0x000fe200000006ff */
[----:B------:R-:W-:-:S02]  /*4210*/  IMAD R121, R71, 0x2c, RZ ;  /* 0x0000002c47797824 */ /* 0x000fc400078e02ff */
[----:B------:R-:W-:Y:S01]  /*4220*/  FFMA R4, R4, 0.69314718246459960938, R7 ;  /* 0x3f31721804047823 */ /* 0x000fe20000000007 */
[----:B-1----:R-:W-:Y:S01]  /*4230*/  IADD3 R20, P4, P5, R31, UR4, R46 ;  /* 0x000000041f147c10 */ /* 0x002fe2000fd9e02e */
[C---:B------:R-:W-:Y:S01]  /*4240*/  IMAD R107, R71.reuse, 0x17, RZ ;  /* 0x00000017476b7824 */ /* 0x040fe200078e02ff */
[C---:B------:R-:W-:Y:S01]  /*4250*/  SHF.L.U32 R31, R71.reuse, 0x2, RZ ;  /* 0x00000002471f7819 */ /* 0x040fe200000006ff */
[C---:B------:R-:W-:Y:S01]  /*4260*/  IMAD R123, R71.reuse, 0x2e, RZ ;  /* 0x0000002e477b7824 */ /* 0x040fe200078e02ff */
[----:B------:R-:W-:Y:S01]  /*4270*/  IADD3.X R21, R32, UR7, R47, P4, P5 ;  /* 0x0000000720157c10 */ /* 0x000fe2000a7ea42f */
[----:B------:R-:W-:Y:S01]  /*4280*/  IMAD R47, R71, 0x1a, RZ ;  /* 0x0000001a472f7824 */ /* 0x000fe200078e02ff */
[-C--:B------:R-:W-:Y:S01]  /*4290*/  IADD3 R72, P5, R27, R20.reuse, RZ ;  /* 0x000000141b487210 */ /* 0x080fe20007fbe0ff */
[----:B------:R-:W-:Y:S01]  /*42a0*/  IMAD R125, R71, 0x30, RZ ;  /* 0x00000030477d7824 */ /* 0x000fe200078e02ff */
[-C--:B------:R-:W-:Y:S01]  /*42b0*/  IADD3 R76, P4, R35, R20.reuse, RZ ;  /* 0x00000014234c7210 */ /* 0x080fe20007f9e0ff */
[C---:B------:R-:W-:Y:S01]  /*42c0*/  IMAD R53, R71.reuse, 0x19, RZ ;  /* 0x0000001947357824 */ /* 0x040fe200078e02ff */
[CC--:B------:R-:W-:Y:S01]  /*42d0*/  LEA.HI.X.SX32 R73, R71.reuse, R21.reuse, 0x1, P5 ;  /* 0x0000001547497211 */ /* 0x0c0fe200028f0eff */
[C---:B------:R-:W-:Y:S01]  /*42e0*/  IMAD R52, R71.reuse, 0x32, RZ ;  /* 0x0000003247347824 */ /* 0x040fe200078e02ff */
[CC--:B------:R-:W-:Y:S01]  /*42f0*/  LEA R74, P6, R71.reuse, R20.reuse, 0x2 ;  /* 0x00000014474a7211 */ /* 0x0c0fe200078c10ff */
[C---:B------:R-:W-:Y:S01]  /*4300*/  IMAD R46, R71.reuse, 0x34, RZ ;  /* 0x00000034472e7824 */ /* 0x040fe200078e02ff */
[CC--:B------:R-:W-:Y:S01]  /*4310*/  LEA R78, P5, R71.reuse, R20.reuse, 0x3 ;  /* 0x00000014474e7211 */ /* 0x0c0fe200078a18ff */
[----:B------:R-:W-:Y:S01]  /*4320*/  IMAD R45, R71, 0x1b, RZ ;  /* 0x0000001b472d7824 */ /* 0x000fe200078e02ff */
[-C--:B------:R-:W-:Y:S01]  /*4330*/  LEA.HI.X.SX32 R77, R29, R21.reuse, 0x1, P4 ;  /* 0x000000151d4d7211 */ /* 0x080fe200020f0eff */
[----:B------:R-:W-:Y:S01]  /*4340*/  IMAD R44, R71, 0x36, RZ ;  /* 0x00000036472c7824 */ /* 0x000fe200078e02ff */
[-C--:B------:R-:W-:Y:S01]  /*4350*/  LEA.HI.X.SX32 R75, R27, R21.reuse, 0x1, P6 ;  /* 0x000000151b4b7211 */ /* 0x080fe200030f0eff */
[----:B------:R-:W-:Y:S01]  /*4360*/  STSM.16.M88.4 [R23], R16 ;  /* 0x0000001017007844 */ /* 0x000fe20000000200 */
[-C--:B------:R-:W-:Y:S01]  /*4370*/  IADD3 R82, P4, R59, R20.reuse, RZ ;  /* 0x000000143b527210 */ /* 0x080fe20007f9e0ff */
[----:B------:R-:W-:Y:S01]  /*4380*/  IMAD R95, R71, 0x38, RZ ;  /* 0x00000038475f7824 */ /* 0x000fe200078e02ff */
[-C--:B------:R-:W-:Y:S01]  /*4390*/  LEA.HI.X.SX32 R79, R31, R21.reuse, 0x1, P5 ;  /* 0x000000151f4f7211 */ /* 0x080fe200028f0eff */
[----:B------:R-:W-:Y:S01]  /*43a0*/  BAR.SYNC.DEFER_BLOCKING 0x0 ;  /* 0x0000000000007b1d */ /* 0x000fe20000010000 */
        /* <DEDUP_REMOVED lines=8> */
[-C--:B------:R-:W-:Y:S01]  /*4430*/  LEA.HI.X.SX32 R29, R37, R21.reuse, 0x1, P5 ;  /* 0x00000015251d7211 */ /* 0x080fe200028f0eff */
[C---:B------:R-:W-:Y:S01]  /*4440*/  IMAD R89, R71.reuse, 0x3e, RZ ;  /* 0x0000003e47597824 */ /* 0x040fe200078e02ff */
[-C--:B------:R-:W-:Y:S01]  /*4450*/  LEA R26, P6, R71, R20.reuse, 0x4 ;  /* 0x00000014471a7211 */ /* 0x080fe200078c20ff */
[----:B------:R-:W-:Y:S01]  /*4460*/  FFMA R5, R5, 0.69314718246459960938, R48 ;  /* 0x3f31721805057823 */ /* 0x000fe20000000030 */
[----:B------:R-:W-:Y:S01]  /*4470*/  FFMA R6, R6, 0.69314718246459960938, R49 ;  /* 0x3f31721806067823 */ /* 0x000fe20000000031 */
[----:B------:R-:W-:Y:S01]  /*4480*/  LOP3.LUT R2, R2, 0xf8, RZ, 0xc0, !PT ;  /* 0x000000f802027812 */ /* 0x000fe200078ec0ff */
[----:B------:R-:W-:Y:S01]  /*4490*/  FFMA R7, R24, 0.69314718246459960938, R55 ;  /* 0x3f31721818077823 */ /* 0x000fe20000000037 */
[----:B------:R-:W-:Y:S01]  /*44a0*/  LEA.HI.X.SX32 R27, R39, R21, 0x1, P6 ;  /* 0x00000015271b7211 */ /* 0x000fe200030f0eff */
[----:B------:R-:W-:Y:S01]  /*44b0*/  ULDC UR4, c[0x0][0x27c] ;  /* 0x00009f0000047ab9 */ /* 0x000fe20000000800 */
[----:B------:R-:W-:Y:S01]  /*44c0*/  IADD3 R34, P6, R105, R20, RZ ;  /* 0x0000001469227210 */ /* 0x000fe20007fde0ff */
[----:B------:R-:W-:-:S03]  /*44d0*/  UIMAD UR5, UR5, UR4, URZ ;  /* 0x00000004050572a4 */ /* 0x000fc6000f8e023f */
[----:B------:R-:W-:Y:S01]  /*44e0*/  LEA.HI.X.SX32 R35, R57, R21, 0x1, P6 ;  /* 0x0000001539237211 */ /* 0x000fe200030f0eff */
[----:B------:R-:W-:Y:S01]  /*44f0*/  USHF.L.U32 UR6, UR5, 0x2, URZ ;  /* 0x0000000205067899 */ /* 0x000fe2000800063f */
[----:B------:R-:W1:Y:S01]  /*4500*/  LDS.128 R16, [R22] ;  /* 0x0000000016107984 */ /* 0x000e620000000c00 */
[----:B------:R-:W-:Y:S01]  /*4510*/  BAR.SYNC.DEFER_BLOCKING 0x0 ;  /* 0x0000000000007b1d */ /* 0x000fe20000010000 */
[----:B------:R-:W-:Y:S01]  /*4520*/  IADD3 R32, P6, R87, R20, RZ ;  /* 0x0000001457207210 */ /* 0x000fe20007fde0ff */
[----:B------:R-:W-:-:S03]  /*4530*/  UIMAD.WIDE UR4, UR5, 0x4, URZ ;  /* 0x00000004050478a5 */ /* 0x000fc6000f8e023f */
[----:B------:R-:W-:Y:S02]  /*4540*/  LEA.HI.X.SX32 R33, R63, R21, 0x1, P6 ;  /* 0x000000153f217211 */ /* 0x000fe400030f0eff */
[----:B------:R-:W-:-:S04]  /*4550*/  IADD3 R68, P6, R111, R20, RZ ;  /* 0x000000146f447210 */ /* 0x000fc80007fde0ff */
[-C--:B------:R-:W-:Y:S02]  /*4560*/  LEA.HI.X.SX32 R69, R69, R21.reuse, 0x1, P6 ;  /* 0x0000001545457211 */ /* 0x080fe400030f0eff */
[-C--:B------:R-:W-:Y:S01]  /*4570*/  IADD3 R64, P6, R117, R20.reuse, RZ ;  /* 0x0000001475407210 */ /* 0x080fe20007fde0ff */
[----:B------:R2:W-:Y:S01]  /*4580*/  STSM.16.M88.4 [R23], R40 ;  /* 0x0000002817007844 */ /* 0x0005e20000000200 */
[----:B------:R-:W-:Y:S01]  /*4590*/  BAR.SYNC.DEFER_BLOCKING 0x0 ;  /* 0x0000000000007b1d */ /* 0x000fe20000010000 */
[----:B--2---:R-:W-:Y:S01]  /*45a0*/  IMAD R41, R71, 0x9, RZ ;  /* 0x0000000947297824 */ /* 0x004fe200078e02ff */
[-C--:B------:R-:W-:Y:S01]  /*45b0*/  IADD3 R42, P4, R97, R20.reuse, RZ ;  /* 0x00000014612a7210 */ /* 0x080fe20007f9e0ff */
[----:B------:R-:W-:Y:S01]  /*45c0*/  IMAD R23, R71, 0x1e, RZ ;  /* 0x0000001e47177824 */ /* 0x000fe200078e02ff */
[----:B------:R-:W-:Y:S02]  /*45d0*/  IADD3 R40, P5, R101, R20, RZ ;  /* 0x0000001465287210 */ /* 0x000fe40007fbe0ff */
[----:B------:R-:W-:-:S02]  /*45e0*/  LEA.HI.X.SX32 R43, R41, R21, 0x1, P4 ;  /* 0x00000015292b7211 */ /* 0x000fc400020f0eff */
[-C--:B------:R-:W-:Y:S02]  /*45f0*/  LEA.HI.X.SX32 R41, R51, R21.reuse, 0x1, P5 ;  /* 0x0000001533297211 */ /* 0x080fe400028f0eff */
[-C--:B------:R-:W-:Y:S02]  /*4600*/  IADD3 R38, P4, R109, R20.reuse, RZ ;  /* 0x000000146d267210 */ /* 0x080fe40007f9e0ff */
[-C--:B------:R-:W-:Y:S01]  /*4610*/  IADD3 R36, P5, R47, R20.reuse, RZ ;  /* 0x000000142f247210 */ /* 0x080fe20007fbe0ff */
[----:B------:R2:W-:Y:S01]  /*4620*/  STG.E.U16 desc[UR18][R20.64], R12 ;  /* 0x0000000c14007986 */ /* 0x0005e2000c101512 */
[-C--:B------:R-:W-:Y:S02]  /*4630*/  LEA.HI.X.SX32 R39, R59, R21.reuse, 0x1, P4 ;  /* 0x000000153b277211 */ /* 0x080fe400020f0eff */
[----:B------:R-:W-:Y:S02]  /*4640*/  LEA.HI.X.SX32 R37, R61, R21, 0x1, P5 ;  /* 0x000000153d257211 */ /* 0x000fe400028f0eff */
[----:B------:R-:W-:-:S02]  /*4650*/  IADD3 R30, P4, R23, R20, RZ ;  /* 0x00000014171e7210 */ /* 0x000fc40007f9e0ff */
[-C--:B------:R-:W-:Y:S02]  /*4660*/  LEA R70, P5, R71, R20.reuse, 0x5 ;  /* 0x0000001447467211 */ /* 0x080fe400078a28ff */
[-C--:B------:R-:W-:Y:S02]  /*4670*/  LEA.HI.X.SX32 R31, R65, R21.reuse, 0x1, P4 ;  /* 0x00000015411f7211 */ /* 0x080fe400020f0eff */
[-C--:B------:R-:W-:Y:S02]  /*4680*/  LEA.HI.X.SX32 R71, R67, R21.reuse, 0x1, P5 ;  /* 0x0000001543477211 */ /* 0x080fe400028f0eff */
[-C--:B------:R-:W-:Y:S02]  /*4690*/  IADD3 R66, P4, R113, R20.reuse, RZ ;  /* 0x0000001471427210 */ /* 0x080fe40007f9e0ff */
[----:B------:R-:W-:Y:S02]  /*46a0*/  IADD3 R60, P5, R115, R20, RZ ;  /* 0x00000014733c7210 */ /* 0x000fe40007fbe0ff */
[----:B------:R-:W-:-:S02]  /*46b0*/  LEA.HI.X.SX32 R67, R97, R21, 0x1, P4 ;  /* 0x0000001561437211 */ /* 0x000fc400020f0eff */
[-C--:B------:R-:W-:Y:S02]  /*46c0*/  LEA.HI.X.SX32 R61, R99, R21.reuse, 0x1, P5 ;  /* 0x00000015633d7211 */ /* 0x080fe400028f0eff */
[-C--:B------:R-:W-:Y:S02]  /*46d0*/  IADD3 R62, P4, R119, R20.reuse, RZ ;  /* 0x00000014773e7210 */ /* 0x080fe40007f9e0ff */
[----:B------:R-:W-:Y:S02]  /*46e0*/  IADD3 R58, P5, R121, R20, RZ ;  /* 0x00000014793a7210 */ /* 0x000fe40007fbe0ff */
[-C--:B------:R-:W-:Y:S02]  /*46f0*/  LEA.HI.X.SX32 R65, R101, R21.reuse, 0x1, P6 ;  /* 0x0000001565417211 */ /* 0x080fe400030f0eff */
[-C--:B------:R-:W-:Y:S02]  /*4700*/  LEA.HI.X.SX32 R63, R103, R21.reuse, 0x1, P4 ;  /* 0x00000015673f7211 */ /* 0x080fe400020f0eff */
[----:B------:R-:W-:-:S02]  /*4710*/  LEA.HI.X.SX32 R59, R105, R21, 0x1, P5 ;  /* 0x00000015693b7211 */ /* 0x000fc400028f0eff */
[-C--:B------:R-:W-:Y:S02]  /*4720*/  IADD3 R50, P6, R123, R20.reuse, RZ ;  /* 0x000000147b327210 */ /* 0x080fe40007fde0ff */
        /* <DEDUP_REMOVED lines=17> */
[----:B------:R-:W3:Y:S01]  /*4840*/  LDS.128 R20, [R22] ;  /* 0x0000000016147984 */ /* 0x000ee20000000c00 */
[----:B--2---:R-:W-:Y:S02]  /*4850*/  PRMT R12, R12, 0x7632, R12 ;  /* 0x000076320c0c7816 */ /* 0x004fe4000000000c */
[----:B------:R-:W-:-:S03]  /*4860*/  PRMT R25, R13, 0x7632, R25 ;  /* 0x000076320d197816 */ /* 0x000fc60000000019 */
[----:B------:R2:W-:Y:S04]  /*4870*/  STG.E.U16 desc[UR18][R72.64], R12 ;  /* 0x0000000c48007986 */ /* 0x0005e8000c101512 */
[----:B------:R4:W-:Y:S04]  /*4880*/  STG.E.U16 desc[UR18][R74.64], R13 ;  /* 0x0000000d4a007986 */ /* 0x0009e8000c101512 */
[----:B------:R1:W-:Y:S01]  /*4890*/  STG.E.U16 desc[UR18][R76.64], R25 ;  /* 0x000000194c007986 */ /* 0x0003e2000c101512 */
[----:B--2---:R-:W-:-:S03]  /*48a0*/  PRMT R73, R15, 0x7632, R73 ;  /* 0x000076320f497816 */ /* 0x004fc60000000049 */
[----:B------:R2:W-:Y:S01]  /*48b0*/  STG.E.U16 desc[UR18][R78.64], R14 ;  /* 0x0000000e4e007986 */ /* 0x0005e2000c101512 */
[----:B0-----:R-:W-:Y:S02]  /*48c0*/  PRMT R12, R9, 0x7632, R12 ;  /* 0x00007632090c7816 */ /* 0x001fe4000000000c */
[----:B----4-:R-:W-:Y:S01]  /*48d0*/  PRMT R75, R8, 0x7632, R75 ;  /* 0x00007632084b7816 */ /* 0x010fe2000000004b */
[----:B------:R-:W-:Y:S01]  /*48e0*/  STG.E.U16 desc[UR18][R80.64], R54 ;  /* 0x0000003650007986 */ /* 0x000fe2000c101512 */
[----:B------:R-:W-:Y:S02]  /*48f0*/  PRMT R13, R10, 0x7632, R13 ;  /* 0x000076320a0d7816 */ /* 0x000fe4000000000d */
[----:B-1----:R-:W-:Y:S01]  /*4900*/  PRMT R25, R19, 0x7632, R25 ;  /* 0x0000763213197816 */ /* 0x002fe20000000019 */
[----:B------:R0:W-:Y:S04]  /*4910*/  STG.E.U16 desc[UR18][R82.64], R15 ;  /* 0x0000000f52007986 */ /* 0x0001e8000c101512 */
[----:B------:R-:W-:Y:S01]  /*4920*/  STG.E.U16 desc[UR18][R28.64], R73 ;  /* 0x000000491c007986 */ /* 0x000fe2000c101512 */
[----:B--2---:R-:W-:-:S03]  /*4930*/  PRMT R14, R16, 0x7632, R14 ;  /* 0x00007632100e7816 */ /* 0x004fc6000000000e */
[----:B------:R1:W-:Y:S04]  /*4940*/  STG.E.U16 desc[UR18][R26.64], R8 ;  /* 0x000000081a007986 */ /* 0x0003e8000c101512 */
[----:B------:R2:W-:Y:S01]  /*4950*/  STG.E.U16 desc[UR18][R42.64], R75 ;  /* 0x0000004b2a007986 */ /* 0x0005e2000c101512 */
[----:B0-----:R-:W-:-:S03]  /*4960*/  PRMT R15, R11, 0x7632, R15 ;  /* 0x000076320b0f7816 */ /* 0x001fc6000000000f */
[----:B------:R0:W-:Y:S04]  /*4970*/  STG.E.U16 desc[UR18][R40.64], R9 ;  /* 0x0000000928007986 */ /* 0x0001e8000c101512 */
[----:B------:R-:W-:Y:S01]  /*4980*/  STG.E.U16 desc[UR18][R34.64], R12 ;  /* 0x0000000c22007986 */ /* 0x000fe2000c101512 */
[----:B-1----:R-:W-:Y:S02]  /*4990*/  PRMT R8, R17, 0x7632, R8 ;  /* 0x0000763211087816 */ /* 0x002fe40000000008 */
[----:B---3--:R-:W-:Y:S01]  /*49a0*/  PRMT R26, R20, 0x7632, R26 ;  /* 0x00007632141a7816 */ /* 0x008fe2000000001a */
[----:B------:R-:W-:Y:S01]  /*49b0*/  STG.E.U16 desc[UR18][R38.64], R10 ;  /* 0x0000000a26007986 */ /* 0x000fe2000c101512 */
[----:B--2---:R-:W-:-:S03]  /*49c0*/  PRMT R42, R23, 0x7632, R42 ;  /* 0x00007632172a7816 */ /* 0x004fc6000000002a */
[----:B------:R-:W-:Y:S01]  /*49d0*/  STG.E.U16 desc[UR18][R36.64], R13 ;  /* 0x0000000d24007986 */ /* 0x000fe2000c101512 */
[----:B0-----:R-:W-:-:S03]  /*49e0*/  PRMT R9, R21, 0x7632, R9 ;  /* 0x0000763215097816 */ /* 0x001fc60000000009 */
[----:B------:R0:W-:Y:S04]  /*49f0*/  STG.E.U16 desc[UR18][R32.64], R11 ;  /* 0x0000000b20007986 */ /* 0x0001e8000c101512 */
[----:B------:R1:W-:Y:S04]  /*4a00*/  STG.E.U16 desc[UR18][R30.64], R15 ;  /* 0x0000000f1e007986 */ /* 0x0003e8000c101512 */
[----:B------:R-:W-:Y:S04]  /*4a10*/  STG.E.U16 desc[UR18][R70.64], R16 ;  /* 0x0000001046007986 */ /* 0x000fe8000c101512 */
[----:B------:R-:W-:Y:S01]  /*4a20*/  STG.E.U16 desc[UR18][R68.64], R14 ;  /* 0x0000000e44007986 */ /* 0x000fe2000c101512 */
[----:B0-----:R-:W0:Y:S01]  /*4a30*/  LDC.64 R10, c[0x0][0x230] ;  /* 0x00008c00ff0a7b82 */ /* 0x001e220000000a00 */
[----:B-1----:R-:W-:-:S02]  /*4a40*/  PRMT R31, R18, 0x7632, R31 ;  /* 0x00007632121f7816 */ /* 0x002fc4000000001f */
[----:B------:R-:W-:Y:S04]  /*4a50*/  STG.E.U16 desc[UR18][R66.64], R17 ;  /* 0x0000001142007986 */ /* 0x000fe8000c101512 */
[----:B------:R1:W-:Y:S04]  /*4a60*/  STG.E.U16 desc[UR18][R60.64], R8 ;  /* 0x000000083c007986 */ /* 0x0003e8000c101512 */
[----:B------:R-:W-:Y:S04]  /*4a70*/  STG.E.U16 desc[UR18][R64.64], R18 ;  /* 0x0000001240007986 */ /* 0x000fe8000c101512 */
[----:B------:R-:W-:Y:S04]  /*4a80*/  STG.E.U16 desc[UR18][R62.64], R31 ;  /* 0x0000001f3e007986 */ /* 0x000fe8000c101512 */
[----:B------:R-:W-:Y:S01]  /*4a90*/  STG.E.U16 desc[UR18][R58.64], R19 ;  /* 0x000000133a007986 */ /* 0x000fe2000c101512 */
[----:B-1----:R-:W-:-:S03]  /*4aa0*/  PRMT R8, R22, 0x7632, R8 ;  /* 0x0000763216087816 */ /* 0x002fc60000000008 */
[----:B------:R-:W-:Y:S04]  /*4ab0*/  STG.E.U16 desc[UR18][R50.64], R25 ;  /* 0x0000001932007986 */ /* 0x000fe8000c101512 */
[----:B------:R-:W-:Y:S04]  /*4ac0*/  STG.E.U16 desc[UR18][R56.64], R20 ;  /* 0x0000001438007986 */ /* 0x000fe8000c101512 */
[----:B------:R-:W-:Y:S04]  /*4ad0*/  STG.E.U16 desc[UR18][R52.64], R26 ;  /* 0x0000001a34007986 */ /* 0x000fe8000c101512 */
[----:B------:R-:W-:Y:S04]  /*4ae0*/  STG.E.U16 desc[UR18][R46.64], R21 ;  /* 0x000000152e007986 */ /* 0x000fe8000c101512 */
[----:B------:R1:W-:Y:S04]  /*4af0*/  STG.E.U16 desc[UR18][R44.64], R9 ;  /* 0x000000092c007986 */ /* 0x0003e8000c101512 */
[----:B------:R-:W-:Y:S04]  /*4b00*/  STG.E.U16 desc[UR18][R86.64], R22 ;  /* 0x0000001656007986 */ /* 0x000fe8000c101512 */
[----:B------:R-:W-:Y:S04]  /*4b10*/  STG.E.U16 desc[UR18][R88.64], R8 ;  /* 0x0000000858007986 */ /* 0x000fe8000c101512 */
[----:B------:R-:W-:Y:S01]  /*4b20*/  STG.E.U16 desc[UR18][R90.64], R23 ;  /* 0x000000175a007986 */ /* 0x000fe2000c101512 */
[C---:B-1----:R-:W-:Y:S01]  /*4b30*/  SHF.L.U32 R9, R0.reuse, 0x2, RZ ;  /* 0x0000000200097819 */ /* 0x042fe200000006ff */
[----:B------:R-:W-:-:S02]  /*4b40*/  IMAD.HI R0, R0, 0x4, RZ ;  /* 0x0000000400007827 */ /* 0x000fc400078e02ff */
[----:B------:R-:W-:Y:S01]  /*4b50*/  STG.E.U16 desc[UR18][R84.64], R42 ;  /* 0x0000002a54007986 */ /* 0x000fe2000c101512 */
[----:B------:R-:W-:Y:S06]  /*4b60*/  BAR.SYNC.DEFER_BLOCKING 0x0 ;  /* 0x0000000000007b1d */ /* 0x000fec0000010000 */
[----:B------:R0:W-:Y:S04]  /*4b70*/  STS.64 [R2+UR16], R4 ;  /* 0x0000000402007988 */ /* 0x0001e80008000a10 */
[----:B------:R-:W-:Y:S01]  /*4b80*/  STS.64 [R2+UR16+0x100], R6 ;  /* 0x0001000602007988 */ /* 0x000fe20008000a10 */
[----:B------:R-:W-:Y:S01]  /*4b90*/  BAR.SYNC.DEFER_BLOCKING 0x0 ;  /* 0x0000000000007b1d */ /* 0x000fe20000010000 */
[----:B0-----:R-:W-:-:S04]  /*4ba0*/  IADD3 R4, P0, P1, R9, UR6, R10 ;  /* 0x0000000609047c10 */ /* 0x001fc8000f91e00a */
[----:B------:R-:W-:Y:S01]  /*4bb0*/  IADD3.X R5, R0, UR5, R11, P0, P1 ;  /* 0x0000000500057c10 */ /* 0x000fe200087e240b */
[----:B------:R-:W0:Y:S04]  /*4bc0*/  LDS R3, [R3] ;  /* 0x0000000003037984 */ /* 0x000e280000000800 */
[----:B0-----:R-:W-:Y:S01]  /*4bd0*/  STG.E desc[UR18][R4.64], R3 ;  /* 0x0000000304007986 */ /* 0x001fe2000c101912 */
[----:B------:R-:W-:Y:S05]  /*4be0*/  EXIT ;  /* 0x000000000000794d */ /* 0x000fea0003800000 */
.L_x_2:
[----:B------:R-:W-:-:S00]  /*4bf0*/  BRA `(.L_x_2) ;  /* 0xfffffffc00fc7947 */ /* 0x000fc0000383ffff */
[----:B------:R-:W-:-:S00]  /*4c00*/  NOP ;  /* 0x0000000000007918 */ /* 0x000fc00000000000 */
[----:B------:R-:W-:-:S00]  /*4c10*/  NOP ;  /* 0x0000000000007918 */ /* 0x000fc00000000000 */
[----:B------:R-:W-:-:S00]  /*4c20*/  NOP ;  /* 0x0000000000007918 */ /* 0x000fc00000000000 */
[----:B------:R-:W-:-:S00]  /*4c30*/  NOP ;  /* 0x0000000000007918 */ /* 0x000fc00000000000 */
[----:B------:R-:W-:-:S00]  /*4c40*/  NOP ;  /* 0x0000000000007918 */ /* 0x000fc00000000000 */
[----:B------:R-:W-:-:S00]  /*4c50*/  NOP ;  /* 0x0000000000007918 */ /* 0x000fc00000000000 */
[----:B------:R-:W-:-:S00]  /*4c60*/  NOP ;  /* 0x0000000000007918 */ /* 0x000fc00000000000 */
[----:B------:R-:W-:-:S00]  /*4c70*/  NOP ;  /* 0x0000000000007918 */ /* 0x000fc00000000000 */
.L_x_3:


//--------------------- .nv.global.init           --------------------------
	.section	.nv.global.init,"aw",@progbits
.nv.global.init:
	.type		_$_str,@object
	.size		_$_str,(.L_0 - _$_str)
_$_str:
        /*0000*/ 	.byte	0x5f, 0x5f, 0x43, 0x55, 0x44, 0x41, 0x5f, 0x46, 0x54, 0x5a, 0x00
.L_0:


//--------------------- .nv.shared.attn_fwd       --------------------------
	.section	.nv.shared.attn_fwd,"aw",@nobits
	.sectionflags	@""
	.align	16
	.zero		1024


//--------------------- .nv.shared.reserved.0     --------------------------
	.section	.nv.shared.reserved.0,"aw",@nobits
	.weak		__nv_reservedSMEM_offset_0_alias
	.size		__nv_reservedSMEM_offset_0_alias, 0, 0
	.other		__nv_reservedSMEM_offset_0_alias,@"STO_CUDA_RESERVED_SHARED STV_DEFAULT"
__nv_reservedSMEM_offset_0_alias:
	.zero		0


//--------------------- .nv.constant0.attn_fwd    --------------------------
	.section	.nv.constant0.attn_fwd,"a",@progbits
	.sectionflags	@""
	.align	4
.nv.constant0.attn_fwd:
	.zero		664


//--------------------- SYMBOLS --------------------------

	.type		.nv.reservedSmem.offset0,@object
	.size		.nv.reservedSmem.offset0,0x4
